	.target	sm_90a

	.elftype	@"ET_EXEC"


//--------------------- .note.nv.tkinfo           --------------------------
	.section	.note.nv.tkinfo,"",@"SHT_NOTE"
	.sectionflags	@"SHF_NOTE_NV_TKINFO"
	.tkinfo
        /*0018*/ 	.word	0x00000002
        /*0030*/ 	.string	""
        /*0030*/ 	.string	"ptxas"
        /*0030*/ 	.string	"Cuda compilation tools, release 13.0, V13.0.88"
        /*0030*/ 	.string	"Build cuda_13.0.r13.0/compiler.36424714_0"
        /*0030*/ 	.string	"-arch sm_90a -m 64 "



//--------------------- .note.nv.cuinfo           --------------------------
	.section	.note.nv.cuinfo,"",@"SHT_NOTE"
	.sectionflags	@"SHF_NOTE_NV_CUINFO"
        /*0018*/ 	.short	0x0002
        /*001a*/ 	.short	0x005a
        /*001c*/ 	.short	0x0082
	.zero		2


//--------------------- .nv.info                  --------------------------
	.section	.nv.info,"",@"SHT_CUDA_INFO"
	.align	4


	//----- nvinfo : EIATTR_REGCOUNT
	.align		4
        /*0000*/ 	.byte	0x04, 0x2f
        /*0002*/ 	.short	(.L_15 - .L_14)
	.align		4
.L_14:
        /*0004*/ 	.word	index@(_ZN7cutlass13device_kernelINS_4gemm6kernel13GemmUniversalIN4cute5tupleIJiiiiEEENS1_10collective13CollectiveMmaINS1_34MainloopSm90TmaGmmaWarpSpecializedILi8ENS5_IJNS4_1CILi2EEENSA_ILi1EEESC_EEENS1_35KernelTmaWarpSpecializedCooperativeEEENS5_IJNSA_ILi192EEENSA_ILi16EEENSA_ILi128EEEEEEaNS5_IJlSC_lEEEaSK_NS4_8TiledMMAINS4_8MMA_AtomIJNS4_4SM904GMMA26MMA_64x16x32_S32S8S8_SS_TNEEEENS4_6LayoutISD_NS5_IJSC_NSA_ILi0EEESS_EEEEENS5_IJNS4_10UnderscoreESV_SV_EEEEENS4_13SM90_TMA_LOADENS4_14ComposedLayoutINS4_7SwizzleILi3ELi4ELi3EEENS4_18smem_ptr_flag_bitsILi8EEENSR_INS5_IJNSA_ILi8EEESI_EEENS5_IJSI_SC_EEEEEEEvNS4_8identityENS4_23SM90_TMA_LOAD_MULTICASTES18_vS19_EENS_8epilogue10collective6detail29Sm90TmaWarpSpecializedAdapterINS1D_15DefaultEpilogueIaSK_SK_NS1C_6thread17LinearCombinationIaLi1EiiLNS1H_9ScaleType4KindE0ELNS_15FloatRoundStyleE2EaEENS1_15EpilogueDefaultEEEEEvvEEEEvNT_6ParamsE)
        /*0008*/ 	.word	0x000000a8


	//----- nvinfo : EIATTR_FRAME_SIZE
	.align		4
.L_15:
        /*000c*/ 	.byte	0x04, 0x11
        /*000e*/ 	.short	(.L_17 - .L_16)
	.align		4
.L_16:
        /*0010*/ 	.word	index@(_ZN7cutlass13device_kernelINS_4gemm6kernel13GemmUniversalIN4cute5tupleIJiiiiEEENS1_10collective13CollectiveMmaINS1_34MainloopSm90TmaGmmaWarpSpecializedILi8ENS5_IJNS4_1CILi2EEENSA_ILi1EEESC_EEENS1_35KernelTmaWarpSpecializedCooperativeEEENS5_IJNSA_ILi192EEENSA_ILi16EEENSA_ILi128EEEEEEaNS5_IJlSC_lEEEaSK_NS4_8TiledMMAINS4_8MMA_AtomIJNS4_4SM904GMMA26MMA_64x16x32_S32S8S8_SS_TNEEEENS4_6LayoutISD_NS5_IJSC_NSA_ILi0EEESS_EEEEENS5_IJNS4_10UnderscoreESV_SV_EEEEENS4_13SM90_TMA_LOADENS4_14ComposedLayoutINS4_7SwizzleILi3ELi4ELi3EEENS4_18smem_ptr_flag_bitsILi8EEENSR_INS5_IJNSA_ILi8EEESI_EEENS5_IJSI_SC_EEEEEEEvNS4_8identityENS4_23SM90_TMA_LOAD_MULTICASTES18_vS19_EENS_8epilogue10collective6detail29Sm90TmaWarpSpecializedAdapterINS1D_15DefaultEpilogueIaSK_SK_NS1C_6thread17LinearCombinationIaLi1EiiLNS1H_9ScaleType4KindE0ELNS_15FloatRoundStyleE2EaEENS1_15EpilogueDefaultEEEEEvvEEEEvNT_6ParamsE)
        /*0014*/ 	.word	0x00000000


	//----- nvinfo : EIATTR_MIN_STACK_SIZE
	.align		4
.L_17:
        /*0018*/ 	.byte	0x04, 0x12
        /*001a*/ 	.short	(.L_19 - .L_18)
	.align		4
.L_18:
        /*001c*/ 	.word	index@(_ZN7cutlass13device_kernelINS_4gemm6kernel13GemmUniversalIN4cute5tupleIJiiiiEEENS1_10collective13CollectiveMmaINS1_34MainloopSm90TmaGmmaWarpSpecializedILi8ENS5_IJNS4_1CILi2EEENSA_ILi1EEESC_EEENS1_35KernelTmaWarpSpecializedCooperativeEEENS5_IJNSA_ILi192EEENSA_ILi16EEENSA_ILi128EEEEEEaNS5_IJlSC_lEEEaSK_NS4_8TiledMMAINS4_8MMA_AtomIJNS4_4SM904GMMA26MMA_64x16x32_S32S8S8_SS_TNEEEENS4_6LayoutISD_NS5_IJSC_NSA_ILi0EEESS_EEEEENS5_IJNS4_10UnderscoreESV_SV_EEEEENS4_13SM90_TMA_LOADENS4_14ComposedLayoutINS4_7SwizzleILi3ELi4ELi3EEENS4_18smem_ptr_flag_bitsILi8EEENSR_INS5_IJNSA_ILi8EEESI_EEENS5_IJSI_SC_EEEEEEEvNS4_8identityENS4_23SM90_TMA_LOAD_MULTICASTES18_vS19_EENS_8epilogue10collective6detail29Sm90TmaWarpSpecializedAdapterINS1D_15DefaultEpilogueIaSK_SK_NS1C_6thread17LinearCombinationIaLi1EiiLNS1H_9ScaleType4KindE0ELNS_15FloatRoundStyleE2EaEENS1_15EpilogueDefaultEEEEEvvEEEEvNT_6ParamsE)
        /*0020*/ 	.word	0x00000000
.L_19:


//--------------------- .nv.compat                --------------------------
	.section	.nv.compat,"",@"SHT_CUDA_COMPAT_INFO"
	.align	4
        /*0000*/ 	.byte	0x02, 0x09, 0x01, 0x00, 0x02, 0x02, 0x04, 0x00, 0x02, 0x05, 0x05, 0x00, 0x03, 0x07, 0x01, 0x01
        /*0010*/ 	.byte	0x02, 0x03, 0x01, 0x00, 0x02, 0x06, 0x01, 0x00, 0x04, 0x0b, 0x08, 0x00, 0x00, 0x00, 0x00, 0x00
        /*0020*/ 	.byte	0x00, 0x00, 0x00, 0x00


//--------------------- .nv.info._ZN7cutlass13device_kernelINS_4gemm6kernel13GemmUniversalIN4cute5tupleIJiiiiEEENS1_10collective13CollectiveMmaINS1_34MainloopSm90TmaGmmaWarpSpecializedILi8ENS5_IJNS4_1CILi2EEENSA_ILi1EEESC_EEENS1_35KernelTmaWarpSpecializedCooperativeEEENS5_IJNSA_ILi192EEENSA_ILi16EEENSA_ILi128EEEEEEaNS5_IJlSC_lEEEaSK_NS4_8TiledMMAINS4_8MMA_AtomIJNS4_4SM904GMMA26MMA_64x16x32_S32S8S8_SS_TNEEEENS4_6LayoutISD_NS5_IJSC_NSA_ILi0EEESS_EEEEENS5_IJNS4_10UnderscoreESV_SV_EEEEENS4_13SM90_TMA_LOADENS4_14ComposedLayoutINS4_7SwizzleILi3ELi4ELi3EEENS4_18smem_ptr_flag_bitsILi8EEENSR_INS5_IJNSA_ILi8EEESI_EEENS5_IJSI_SC_EEEEEEEvNS4_8identityENS4_23SM90_TMA_LOAD_MULTICASTES18_vS19_EENS_8epilogue10collective6detail29Sm90TmaWarpSpecializedAdapterINS1D_15DefaultEpilogueIaSK_SK_NS1C_6thread17LinearCombinationIaLi1EiiLNS1H_9ScaleType4KindE0ELNS_15FloatRoundStyleE2EaEENS1_15EpilogueDefaultEEEEEvvEEEEvNT_6ParamsE --------------------------
	.section	.nv.info._ZN7cutlass13device_kernelINS_4gemm6kernel13GemmUniversalIN4cute5tupleIJiiiiEEENS1_10collective13CollectiveMmaINS1_34MainloopSm90TmaGmmaWarpSpecializedILi8ENS5_IJNS4_1CILi2EEENSA_ILi1EEESC_EEENS1_35KernelTmaWarpSpecializedCooperativeEEENS5_IJNSA_ILi192EEENSA_ILi16EEENSA_ILi128EEEEEEaNS5_IJlSC_lEEEaSK_NS4_8TiledMMAINS4_8MMA_AtomIJNS4_4SM904GMMA26MMA_64x16x32_S32S8S8_SS_TNEEEENS4_6LayoutISD_NS5_IJSC_NSA_ILi0EEESS_EEEEENS5_IJNS4_10UnderscoreESV_SV_EEEEENS4_13SM90_TMA_LOADENS4_14ComposedLayoutINS4_7SwizzleILi3ELi4ELi3EEENS4_18smem_ptr_flag_bitsILi8EEENSR_INS5_IJNSA_ILi8EEESI_EEENS5_IJSI_SC_EEEEEEEvNS4_8identityENS4_23SM90_TMA_LOAD_MULTICASTES18_vS19_EENS_8epilogue10collective6detail29Sm90TmaWarpSpecializedAdapterINS1D_15DefaultEpilogueIaSK_SK_NS1C_6thread17LinearCombinationIaLi1EiiLNS1H_9ScaleType4KindE0ELNS_15FloatRoundStyleE2EaEENS1_15EpilogueDefaultEEEEEvvEEEEvNT_6ParamsE,"",@"SHT_CUDA_INFO"
	.sectionflags	@""
	.align	4


	//----- nvinfo : EIATTR_CUDA_API_VERSION
	.align		4
        /*0000*/ 	.byte	0x04, 0x37
        /*0002*/ 	.short	(.L_21 - .L_20)
.L_20:
        /*0004*/ 	.word	0x00000082


	//----- nvinfo : EIATTR_KPARAM_INFO
	.align		4
.L_21:
        /*0008*/ 	.byte	0x04, 0x17
        /*000a*/ 	.short	(.L_23 - .L_22)
.L_22:
        /*000c*/ 	.word	0x00000000
        /*0010*/ 	.short	0x0000
        /*0012*/ 	.short	0x0070
        /*0014*/ 	.byte	0x00, 0xf0, 0x01, 0x10


	//----- nvinfo : EIATTR_SPARSE_MMA_MASK
	.align		4
.L_23:
        /*0018*/ 	.byte	0x03, 0x50
        /*001a*/ 	.short	0x0000


	//----- nvinfo : EIATTR_MAXREG_COUNT
	.align		4
        /*001c*/ 	.byte	0x03, 0x1b
        /*001e*/ 	.short	0x00a8


	//----- nvinfo : EIATTR_NUM_BARRIERS
	.align		4
        /*0020*/ 	.byte	0x02, 0x4c
        /*0022*/ 	.byte	0x01
	.zero		1


	//----- nvinfo : EIATTR_EXTERNS
	.align		4
        /*0024*/ 	.byte	0x04, 0x0f
        /*0026*/ 	.short	(.L_25 - .L_24)


	//   ....[0]....
	.align		4
.L_24:
        /*0028*/ 	.word	index@(__assertfail)


	//----- nvinfo : EIATTR_MERCURY_ISA_VERSION
	.align		4
.L_25:
        /*002c*/ 	.byte	0x03, 0x5f
        /*002e*/ 	.short	0x0101


	//----- nvinfo : EIATTR_INT_WARP_WIDE_INSTR_OFFSETS
	.align		4
        /*0030*/ 	.byte	0x04, 0x31
        /*0032*/ 	.short	(.L_27 - .L_26)


	//   ....[0]....
.L_26:
        /*0034*/ 	.word	0x00000540


	//   ....[1]....
        /*0038*/ 	.word	0x00000570


	//   ....[2]....
        /*003c*/ 	.word	0x00000720


	//   ....[3]....
        /*0040*/ 	.word	0x00002090


	//----- nvinfo : EIATTR_COOP_GROUP_MASK_REGIDS
	.align		4
.L_27:
        /*0044*/ 	.byte	0x04, 0x29
        /*0046*/ 	.short	(.L_29 - .L_28)


	//   ....[0]....
.L_28:
        /*0048*/ 	.word	0xffffffff


	//   ....[1]....
        /*004c*/ 	.word	0xffffffff


	//   ....[2]....
        /*0050*/ 	.word	0xffffffff


	//   ....[3]....
        /*0054*/ 	.word	0xffffffff


	//   ....[4]....
        /*0058*/ 	.word	0xffffffff


	//   ....[5]....
        /*005c*/ 	.word	0xffffffff


	//----- nvinfo : EIATTR_COOP_GROUP_INSTR_OFFSETS
	.align		4
.L_29:
        /*0060*/ 	.byte	0x04, 0x28
        /*0062*/ 	.short	(.L_31 - .L_30)


	//   ....[0]....
.L_30:
        /*0064*/ 	.word	0x00000060


	//   ....[1]....
        /*0068*/ 	.word	0x00000070


	//   ....[2]....
        /*006c*/ 	.word	0x00000130


	//   ....[3]....
        /*0070*/ 	.word	0x00000380


	//   ....[4]....
        /*0074*/ 	.word	0x000008a0


	//   ....[5]....
        /*0078*/ 	.word	0x00001300


	//----- nvinfo : EIATTR_REG_RECONFIG
	.align		4
.L_31:
        /*007c*/ 	.byte	0x01, 0x54
	.zero		2


	//----- nvinfo : EIATTR_SYSCALL_OFFSETS
	.align		4
        /*0080*/ 	.byte	0x04, 0x46
        /*0082*/ 	.short	(.L_33 - .L_32)


	//   ....[0]....
.L_32:
        /*0084*/ 	.word	0x000014d0


	//----- nvinfo : EIATTR_MBARRIER_INSTR_OFFSETS
	.align		4
.L_33:
        /*0088*/ 	.byte	0x04, 0x39
        /*008a*/ 	.short	(.L_35 - .L_34)


	//   ....[0]....
.L_34:
        /*008c*/ 	.word	0x00000250
        /*0090*/ 	.word	0x000000ff
        /*0094*/ 	.word	0x00000000
        /*0098*/ 	.short	0x0100
        /*009a*/ 	.byte	0x08
	.zero		1


	//   ....[1]....
        /*009c*/ 	.word	0x00000260
        /*00a0*/ 	.word	0x000000ff
        /*00a4*/ 	.word	0x00000040
        /*00a8*/ 	.short	0x0100
        /*00aa*/ 	.byte	0x08
	.zero		1


	//   ....[2]....
        /*00ac*/ 	.word	0x00000270
        /*00b0*/ 	.word	0x000000ff
        /*00b4*/ 	.word	0x00000008
        /*00b8*/ 	.short	0x0100
        /*00ba*/ 	.byte	0x08
	.zero		1


	//   ....[3]....
        /*00bc*/ 	.word	0x00000280
        /*00c0*/ 	.word	0x000000ff
        /*00c4*/ 	.word	0x00000048
        /*00c8*/ 	.short	0x0100
        /*00ca*/ 	.byte	0x08
	.zero		1


	//   ....[4]....
        /*00cc*/ 	.word	0x00000290
        /*00d0*/ 	.word	0x000000ff
        /*00d4*/ 	.word	0x00000010
        /*00d8*/ 	.short	0x0100
        /*00da*/ 	.byte	0x08
	.zero		1


	//   ....[5]....
        /*00dc*/ 	.word	0x000002a0
        /*00e0*/ 	.word	0x000000ff
        /*00e4*/ 	.word	0x00000050
        /*00e8*/ 	.short	0x0100
        /*00ea*/ 	.byte	0x08
	.zero		1


	//   ....[6]....
        /*00ec*/ 	.word	0x000002b0
        /*00f0*/ 	.word	0x000000ff
        /*00f4*/ 	.word	0x00000018
        /*00f8*/ 	.short	0x0100
        /*00fa*/ 	.byte	0x08
	.zero		1


	//   ....[7]....
        /*00fc*/ 	.word	0x000002c0
        /*0100*/ 	.word	0x000000ff
        /*0104*/ 	.word	0x00000058
        /*0108*/ 	.short	0x0100
        /*010a*/ 	.byte	0x08
	.zero		1


	//   ....[8]....
        /*010c*/ 	.word	0x000002d0
        /*0110*/ 	.word	0x000000ff
        /*0114*/ 	.word	0x00000020
        /*0118*/ 	.short	0x0100
        /*011a*/ 	.byte	0x08
	.zero		1


	//   ....[9]....
        /*011c*/ 	.word	0x000002e0
        /*0120*/ 	.word	0x000000ff
        /*0124*/ 	.word	0x00000060
        /*0128*/ 	.short	0x0100
        /*012a*/ 	.byte	0x08
	.zero		1


	//   ....[10]....
        /*012c*/ 	.word	0x000002f0
        /*0130*/ 	.word	0x000000ff
        /*0134*/ 	.word	0x00000028
        /*0138*/ 	.short	0x0100
        /*013a*/ 	.byte	0x08
	.zero		1


	//   ....[11]....
        /*013c*/ 	.word	0x00000300
        /*0140*/ 	.word	0x000000ff
        /*0144*/ 	.word	0x00000068
        /*0148*/ 	.short	0x0100
        /*014a*/ 	.byte	0x08
	.zero		1


	//   ....[12]....
        /*014c*/ 	.word	0x00000310
        /*0150*/ 	.word	0x000000ff
        /*0154*/ 	.word	0x00000030
        /*0158*/ 	.short	0x0100
        /*015a*/ 	.byte	0x08
	.zero		1


	//   ....[13]....
        /*015c*/ 	.word	0x00000320
        /*0160*/ 	.word	0x000000ff
        /*0164*/ 	.word	0x00000070
        /*0168*/ 	.short	0x0100
        /*016a*/ 	.byte	0x08
	.zero		1


	//   ....[14]....
        /*016c*/ 	.word	0x00000330
        /*0170*/ 	.word	0x000000ff
        /*0174*/ 	.word	0x00000038
        /*0178*/ 	.short	0x0100
        /*017a*/ 	.byte	0x08
	.zero		1


	//   ....[15]....
        /*017c*/ 	.word	0x00000340
        /*0180*/ 	.word	0x000000ff
        /*0184*/ 	.word	0x00000078
        /*0188*/ 	.short	0x0100
        /*018a*/ 	.byte	0x08
	.zero		1


	//   ....[16]....
        /*018c*/ 	.word	0x000007b0
        /*0190*/ 	.word	0x000000ff
        /*0194*/ 	.word	0x00000090
        /*0198*/ 	.short	0x0100
        /*019a*/ 	.byte	0x06
	.zero		1


	//   ....[17]....
        /*019c*/ 	.word	0x00000840
        /*01a0*/ 	.word	0x000000ff
        /*01a4*/ 	.word	0x00000098
        /*01a8*/ 	.short	0x0100
        /*01aa*/ 	.byte	0x06
	.zero		1


	//   ....[18]....
        /*01ac*/ 	.word	0x00001590
        /*01b0*/ 	.word	0x00000003
        /*01b4*/ 	.word	0x00000000
        /*01b8*/ 	.short	0x010a
        /*01ba*/ 	.byte	0x3f
	.zero		1


	//   ....[19]....
        /*01bc*/ 	.word	0x000015d0
        /*01c0*/ 	.word	0x00000003
        /*01c4*/ 	.word	0x00000000
        /*01c8*/ 	.short	0x010a
        /*01ca*/ 	.byte	0x3f
	.zero		1


	//   ....[20]....
        /*01cc*/ 	.word	0x00001b10
        /*01d0*/ 	.word	0x00000005
        /*01d4*/ 	.word	0x00000000
        /*01d8*/ 	.short	0x010a
        /*01da*/ 	.byte	0x3f
	.zero		1


	//   ....[21]....
        /*01dc*/ 	.word	0x00001b50
        /*01e0*/ 	.word	0x00000005
        /*01e4*/ 	.word	0x00000000
        /*01e8*/ 	.short	0x010a
        /*01ea*/ 	.byte	0x3f
	.zero		1


	//   ....[22]....
        /*01ec*/ 	.word	0x00001f30
        /*01f0*/ 	.word	0x00000005
        /*01f4*/ 	.word	0x00000000
        /*01f8*/ 	.short	0x0101
        /*01fa*/ 	.byte	0x3f
	.zero		1


	//   ....[23]....
        /*01fc*/ 	.word	0x00002110
        /*0200*/ 	.word	0x00000003
        /*0204*/ 	.word	0x00000000
        /*0208*/ 	.short	0x0101
        /*020a*/ 	.byte	0x3f
	.zero		1


	//   ....[24]....
        /*020c*/ 	.word	0x000043c0
        /*0210*/ 	.word	0x0000000f
        /*0214*/ 	.word	0x00000040
        /*0218*/ 	.short	0x010a
        /*021a*/ 	.byte	0x3f
	.zero		1


	//   ....[25]....
        /*021c*/ 	.word	0x00004770
        /*0220*/ 	.word	0x00000004
        /*0224*/ 	.word	0x00000098
        /*0228*/ 	.short	0x0101
        /*022a*/ 	.byte	0x3f
	.zero		1


	//   ....[26]....
        /*022c*/ 	.word	0x00004eb0
        /*0230*/ 	.word	0x00000007
        /*0234*/ 	.word	0x00000000
        /*0238*/ 	.short	0x010a
        /*023a*/ 	.byte	0x3f
	.zero		1


	//   ....[27]....
        /*023c*/ 	.word	0x00004f30
        /*0240*/ 	.word	0x00000009
        /*0244*/ 	.word	0x00000000
        /*0248*/ 	.short	0x010a
        /*024a*/ 	.byte	0x3f
	.zero		1


	//   ....[28]....
        /*024c*/ 	.word	0x00004fc0
        /*0250*/ 	.word	0x00000006
        /*0254*/ 	.word	0x00000000
        /*0258*/ 	.short	0x010a
        /*025a*/ 	.byte	0x3f
	.zero		1


	//   ....[29]....
        /*025c*/ 	.word	0x00005050
        /*0260*/ 	.word	0x00000009
        /*0264*/ 	.word	0x00000000
        /*0268*/ 	.short	0x010a
        /*026a*/ 	.byte	0x3f
	.zero		1


	//   ....[30]....
        /*026c*/ 	.word	0x000050e0
        /*0270*/ 	.word	0x00000006
        /*0274*/ 	.word	0x00000000
        /*0278*/ 	.short	0x010a
        /*027a*/ 	.byte	0x3f
	.zero		1


	//   ....[31]....
        /*027c*/ 	.word	0x00005170
        /*0280*/ 	.word	0x00000009
        /*0284*/ 	.word	0x00000000
        /*0288*/ 	.short	0x010a
        /*028a*/ 	.byte	0x3f
	.zero		1


	//   ....[32]....
        /*028c*/ 	.word	0x00005200
        /*0290*/ 	.word	0x00000006
        /*0294*/ 	.word	0x00000000
        /*0298*/ 	.short	0x010a
        /*029a*/ 	.byte	0x3f
	.zero		1


	//   ....[33]....
        /*029c*/ 	.word	0x00005290
        /*02a0*/ 	.word	0x00000003
        /*02a4*/ 	.word	0x00000000
        /*02a8*/ 	.short	0x010a
        /*02aa*/ 	.byte	0x3f
	.zero		1


	//   ....[34]....
        /*02ac*/ 	.word	0x000052f0
        /*02b0*/ 	.word	0x00000003
        /*02b4*/ 	.word	0x00000000
        /*02b8*/ 	.short	0x010a
        /*02ba*/ 	.byte	0x3f
	.zero		1


	//   ....[35]....
        /*02bc*/ 	.word	0x00005340
        /*02c0*/ 	.word	0x00000005
        /*02c4*/ 	.word	0x00000000
        /*02c8*/ 	.short	0x010a
        /*02ca*/ 	.byte	0x3f
	.zero		1


	//   ....[36]....
        /*02cc*/ 	.word	0x00005410
        /*02d0*/ 	.word	0x0000000f
        /*02d4*/ 	.word	0x00000040
        /*02d8*/ 	.short	0x010a
        /*02da*/ 	.byte	0x3f
	.zero		1


	//   ....[37]....
        /*02dc*/ 	.word	0x000054e0
        /*02e0*/ 	.word	0x00000007
        /*02e4*/ 	.word	0x00000000
        /*02e8*/ 	.short	0x010a
        /*02ea*/ 	.byte	0x3f
	.zero		1


	//   ....[38]....
        /*02ec*/ 	.word	0x00005530
        /*02f0*/ 	.word	0x00000009
        /*02f4*/ 	.word	0x00000000
        /*02f8*/ 	.short	0x010a
        /*02fa*/ 	.byte	0x3f
	.zero		1


	//   ....[39]....
        /*02fc*/ 	.word	0x00005580
        /*0300*/ 	.word	0x00000006
        /*0304*/ 	.word	0x00000000
        /*0308*/ 	.short	0x010a
        /*030a*/ 	.byte	0x3f
	.zero		1


	//   ....[40]....
        /*030c*/ 	.word	0x000055d0
        /*0310*/ 	.word	0x00000009
        /*0314*/ 	.word	0x00000000
        /*0318*/ 	.short	0x010a
        /*031a*/ 	.byte	0x3f
	.zero		1


	//   ....[41]....
        /*031c*/ 	.word	0x00005620
        /*0320*/ 	.word	0x00000006
        /*0324*/ 	.word	0x00000000
        /*0328*/ 	.short	0x010a
        /*032a*/ 	.byte	0x3f
	.zero		1


	//   ....[42]....
        /*032c*/ 	.word	0x00005670
        /*0330*/ 	.word	0x00000009
        /*0334*/ 	.word	0x00000000
        /*0338*/ 	.short	0x010a
        /*033a*/ 	.byte	0x3f
	.zero		1


	//   ....[43]....
        /*033c*/ 	.word	0x000056c0
        /*0340*/ 	.word	0x00000006
        /*0344*/ 	.word	0x00000000
        /*0348*/ 	.short	0x010a
        /*034a*/ 	.byte	0x3f
	.zero		1


	//----- nvinfo : EIATTR_NUM_MBARRIERS
	.align		4
.L_35:
        /*034c*/ 	.byte	0x03, 0x38
        /*034e*/ 	.short	0x0012


	//----- nvinfo : EIATTR_EXIT_INSTR_OFFSETS
	.align		4
        /*0350*/ 	.byte	0x04, 0x1c
        /*0352*/ 	.short	(.L_37 - .L_36)


	//   ....[0]....
.L_36:
        /*0354*/ 	.word	0x00000a10


	//   ....[1]....
        /*0358*/ 	.word	0x00001230


	//   ....[2]....
        /*035c*/ 	.word	0x00003ab0


	//   ....[3]....
        /*0360*/ 	.word	0x00004020


	//   ....[4]....
        /*0364*/ 	.word	0x000052e0


	//----- nvinfo : EIATTR_MAX_THREADS
	.align		4
.L_37:
        /*0368*/ 	.byte	0x04, 0x05
        /*036a*/ 	.short	(.L_39 - .L_38)
.L_38:
        /*036c*/ 	.word	0x00000180
        /*0370*/ 	.word	0x00000001
        /*0374*/ 	.word	0x00000001


	//----- nvinfo : EIATTR_CRS_STACK_SIZE
	.align		4
.L_39:
        /*0378*/ 	.byte	0x04, 0x1e
        /*037a*/ 	.short	(.L_41 - .L_40)
.L_40:
        /*037c*/ 	.word	0x00000000


	//----- nvinfo : EIATTR_CBANK_PARAM_SIZE
	.align		4
.L_41:
        /*0380*/ 	.byte	0x03, 0x19
        /*0382*/ 	.short	0x0470


	//----- nvinfo : EIATTR_PARAM_CBANK
	.align		4
        /*0384*/ 	.byte	0x04, 0x0a
        /*0386*/ 	.short	(.L_43 - .L_42)
	.align		4
.L_42:
        /*0388*/ 	.word	index@(.nv.constant0._ZN7cutlass13device_kernelINS_4gemm6kernel13GemmUniversalIN4cute5tupleIJiiiiEEENS1_10collective13CollectiveMmaINS1_34MainloopSm90TmaGmmaWarpSpecializedILi8ENS5_IJNS4_1CILi2EEENSA_ILi1EEESC_EEENS1_35KernelTmaWarpSpecializedCooperativeEEENS5_IJNSA_ILi192EEENSA_ILi16EEENSA_ILi128EEEEEEaNS5_IJlSC_lEEEaSK_NS4_8TiledMMAINS4_8MMA_AtomIJNS4_4SM904GMMA26MMA_64x16x32_S32S8S8_SS_TNEEEENS4_6LayoutISD_NS5_IJSC_NSA_ILi0EEESS_EEEEENS5_IJNS4_10UnderscoreESV_SV_EEEEENS4_13SM90_TMA_LOADENS4_14ComposedLayoutINS4_7SwizzleILi3ELi4ELi3EEENS4_18smem_ptr_flag_bitsILi8EEENSR_INS5_IJNSA_ILi8EEESI_EEENS5_IJSI_SC_EEEEEEEvNS4_8identityENS4_23SM90_TMA_LOAD_MULTICASTES18_vS19_EENS_8epilogue10collective6detail29Sm90TmaWarpSpecializedAdapterINS1D_15DefaultEpilogueIaSK_SK_NS1C_6thread17LinearCombinationIaLi1EiiLNS1H_9ScaleType4KindE0ELNS_15FloatRoundStyleE2EaEENS1_15EpilogueDefaultEEEEEvvEEEEvNT_6ParamsE)
        /*038c*/ 	.short	0x0210
        /*038e*/ 	.short	0x0470


	//----- nvinfo : EIATTR_SW_WAR
	.align		4
.L_43:
        /*0390*/ 	.byte	0x04, 0x36
        /*0392*/ 	.short	(.L_45 - .L_44)
.L_44:
        /*0394*/ 	.word	0x00000008
.L_45:


//--------------------- .nv.callgraph             --------------------------
	.section	.nv.callgraph,"",@"SHT_CUDA_CALLGRAPH"
	.align	4
	.sectionentsize	8
	.align		4
        /*0000*/ 	.word	0x00000000
	.align		4
        /*0004*/ 	.word	0xffffffff
	.align		4
        /*0008*/ 	.word	index@(_ZN7cutlass13device_kernelINS_4gemm6kernel13GemmUniversalIN4cute5tupleIJiiiiEEENS1_10collective13CollectiveMmaINS1_34MainloopSm90TmaGmmaWarpSpecializedILi8ENS5_IJNS4_1CILi2EEENSA_ILi1EEESC_EEENS1_35KernelTmaWarpSpecializedCooperativeEEENS5_IJNSA_ILi192EEENSA_ILi16EEENSA_ILi128EEEEEEaNS5_IJlSC_lEEEaSK_NS4_8TiledMMAINS4_8MMA_AtomIJNS4_4SM904GMMA26MMA_64x16x32_S32S8S8_SS_TNEEEENS4_6LayoutISD_NS5_IJSC_NSA_ILi0EEESS_EEEEENS5_IJNS4_10UnderscoreESV_SV_EEEEENS4_13SM90_TMA_LOADENS4_14ComposedLayoutINS4_7SwizzleILi3ELi4ELi3EEENS4_18smem_ptr_flag_bitsILi8EEENSR_INS5_IJNSA_ILi8EEESI_EEENS5_IJSI_SC_EEEEEEEvNS4_8identityENS4_23SM90_TMA_LOAD_MULTICASTES18_vS19_EENS_8epilogue10collective6detail29Sm90TmaWarpSpecializedAdapterINS1D_15DefaultEpilogueIaSK_SK_NS1C_6thread17LinearCombinationIaLi1EiiLNS1H_9ScaleType4KindE0ELNS_15FloatRoundStyleE2EaEENS1_15EpilogueDefaultEEEEEvvEEEEvNT_6ParamsE)
	.align		4
        /*000c*/ 	.word	index@(__assertfail)
	.align		4
        /*0010*/ 	.word	0x00000000
	.align		4
        /*0014*/ 	.word	0xfffffffe
	.align		4
        /*0018*/ 	.word	0x00000000
	.align		4
        /*001c*/ 	.word	0xfffffffd
	.align		4
        /*0020*/ 	.word	0x00000000
	.align		4
        /*0024*/ 	.word	0xfffffffc


//--------------------- .nv.constant4             --------------------------
	.section	.nv.constant4,"a",@progbits
	.align	8
	.align		8
.nv.constant4:
        /*0000*/ 	.dword	__assertfail
	.align		8
        /*0008*/ 	.dword	__unnamed_1
	.align		8
        /*0010*/ 	.dword	_ZN40_INTERNAL_2da3dfc6_4_k_cu_bed452e4_128554cuda3std3__45__cpo5beginE
	.align		8
        /*0018*/ 	.dword	_ZN40_INTERNAL_2da3dfc6_4_k_cu_bed452e4_128554cuda3std3__45__cpo3endE
	.align		8
        /*0020*/ 	.dword	_ZN40_INTERNAL_2da3dfc6_4_k_cu_bed452e4_128554cuda3std3__45__cpo6cbeginE
	.align		8
        /*0028*/ 	.dword	_ZN40_INTERNAL_2da3dfc6_4_k_cu_bed452e4_128554cuda3std3__45__cpo4cendE
	.align		8
        /*0030*/ 	.dword	_ZN40_INTERNAL_2da3dfc6_4_k_cu_bed452e4_128554cuda3std3__442_GLOBAL__N__2da3dfc6_4_k_cu_bed452e4_128556ignoreE
	.align		8
        /*0038*/ 	.dword	_ZN40_INTERNAL_2da3dfc6_4_k_cu_bed452e4_128554cuda3std3__419piecewise_constructE
	.align		8
        /*0040*/ 	.dword	_ZN40_INTERNAL_2da3dfc6_4_k_cu_bed452e4_128554cuda3std3__48in_placeE
	.align		8
        /*0048*/ 	.dword	_ZN40_INTERNAL_2da3dfc6_4_k_cu_bed452e4_128554cuda3std6ranges3__45__cpo4swapE
	.align		8
        /*0050*/ 	.dword	_ZN40_INTERNAL_2da3dfc6_4_k_cu_bed452e4_128554cuda3std6ranges3__45__cpo9iter_moveE
	.align		8
        /*0058*/ 	.dword	_ZN40_INTERNAL_2da3dfc6_4_k_cu_bed452e4_128554cute7productE
	.align		8
        /*0060*/ 	.dword	_ZN40_INTERNAL_2da3dfc6_4_k_cu_bed452e4_128554cute1_E
	.align		8
        /*0068*/ 	.dword	$str$22
	.align		8
        /*0070*/ 	.dword	$str$23


//--------------------- .text._ZN7cutlass13device_kernelINS_4gemm6kernel13GemmUniversalIN4cute5tupleIJiiiiEEENS1_10collective13CollectiveMmaINS1_34MainloopSm90TmaGmmaWarpSpecializedILi8ENS5_IJNS4_1CILi2EEENSA_ILi1EEESC_EEENS1_35KernelTmaWarpSpecializedCooperativeEEENS5_IJNSA_ILi192EEENSA_ILi16EEENSA_ILi128EEEEEEaNS5_IJlSC_lEEEaSK_NS4_8TiledMMAINS4_8MMA_AtomIJNS4_4SM904GMMA26MMA_64x16x32_S32S8S8_SS_TNEEEENS4_6LayoutISD_NS5_IJSC_NSA_ILi0EEESS_EEEEENS5_IJNS4_10UnderscoreESV_SV_EEEEENS4_13SM90_TMA_LOADENS4_14ComposedLayoutINS4_7SwizzleILi3ELi4ELi3EEENS4_18smem_ptr_flag_bitsILi8EEENSR_INS5_IJNSA_ILi8EEESI_EEENS5_IJSI_SC_EEEEEEEvNS4_8identityENS4_23SM90_TMA_LOAD_MULTICASTES18_vS19_EENS_8epilogue10collective6detail29Sm90TmaWarpSpecializedAdapterINS1D_15DefaultEpilogueIaSK_SK_NS1C_6thread17LinearCombinationIaLi1EiiLNS1H_9ScaleType4KindE0ELNS_15FloatRoundStyleE2EaEENS1_15EpilogueDefaultEEEEEvvEEEEvNT_6ParamsE --------------------------
	.section	.text._ZN7cutlass13device_kernelINS_4gemm6kernel13GemmUniversalIN4cute5tupleIJiiiiEEENS1_10collective13CollectiveMmaINS1_34MainloopSm90TmaGmmaWarpSpecializedILi8ENS5_IJNS4_1CILi2EEENSA_ILi1EEESC_EEENS1_35KernelTmaWarpSpecializedCooperativeEEENS5_IJNSA_ILi192EEENSA_ILi16EEENSA_ILi128EEEEEEaNS5_IJlSC_lEEEaSK_NS4_8TiledMMAINS4_8MMA_AtomIJNS4_4SM904GMMA26MMA_64x16x32_S32S8S8_SS_TNEEEENS4_6LayoutISD_NS5_IJSC_NSA_ILi0EEESS_EEEEENS5_IJNS4_10UnderscoreESV_SV_EEEEENS4_13SM90_TMA_LOADENS4_14ComposedLayoutINS4_7SwizzleILi3ELi4ELi3EEENS4_18smem_ptr_flag_bitsILi8EEENSR_INS5_IJNSA_ILi8EEESI_EEENS5_IJSI_SC_EEEEEEEvNS4_8identityENS4_23SM90_TMA_LOAD_MULTICASTES18_vS19_EENS_8epilogue10collective6detail29Sm90TmaWarpSpecializedAdapterINS1D_15DefaultEpilogueIaSK_SK_NS1C_6thread17LinearCombinationIaLi1EiiLNS1H_9ScaleType4KindE0ELNS_15FloatRoundStyleE2EaEENS1_15EpilogueDefaultEEEEEvvEEEEvNT_6ParamsE,"ax",@progbits
	.align	128
.text._ZN7cutlass13device_kernelINS_4gemm6kernel13GemmUniversalIN4cute5tupleIJiiiiEEENS1_10collective13CollectiveMmaINS1_34MainloopSm90TmaGmmaWarpSpecializedILi8ENS5_IJNS4_1CILi2EEENSA_ILi1EEESC_EEENS1_35KernelTmaWarpSpecializedCooperativeEEENS5_IJNSA_ILi192EEENSA_ILi16EEENSA_ILi128EEEEEEaNS5_IJlSC_lEEEaSK_NS4_8TiledMMAINS4_8MMA_AtomIJNS4_4SM904GMMA26MMA_64x16x32_S32S8S8_SS_TNEEEENS4_6LayoutISD_NS5_IJSC_NSA_ILi0EEESS_EEEEENS5_IJNS4_10UnderscoreESV_SV_EEEEENS4_13SM90_TMA_LOADENS4_14ComposedLayoutINS4_7SwizzleILi3ELi4ELi3EEENS4_18smem_ptr_flag_bitsILi8EEENSR_INS5_IJNSA_ILi8EEESI_EEENS5_IJSI_SC_EEEEEEEvNS4_8identityENS4_23SM90_TMA_LOAD_MULTICASTES18_vS19_EENS_8epilogue10collective6detail29Sm90TmaWarpSpecializedAdapterINS1D_15DefaultEpilogueIaSK_SK_NS1C_6thread17LinearCombinationIaLi1EiiLNS1H_9ScaleType4KindE0ELNS_15FloatRoundStyleE2EaEENS1_15EpilogueDefaultEEEEEvvEEEEvNT_6ParamsE:
        .type           _ZN7cutlass13device_kernelINS_4gemm6kernel13GemmUniversalIN4cute5tupleIJiiiiEEENS1_10collective13CollectiveMmaINS1_34MainloopSm90TmaGmmaWarpSpecializedILi8ENS5_IJNS4_1CILi2EEENSA_ILi1EEESC_EEENS1_35KernelTmaWarpSpecializedCooperativeEEENS5_IJNSA_ILi192EEENSA_ILi16EEENSA_ILi128EEEEEEaNS5_IJlSC_lEEEaSK_NS4_8TiledMMAINS4_8MMA_AtomIJNS4_4SM904GMMA26MMA_64x16x32_S32S8S8_SS_TNEEEENS4_6LayoutISD_NS5_IJSC_NSA_ILi0EEESS_EEEEENS5_IJNS4_10UnderscoreESV_SV_EEEEENS4_13SM90_TMA_LOADENS4_14ComposedLayoutINS4_7SwizzleILi3ELi4ELi3EEENS4_18smem_ptr_flag_bitsILi8EEENSR_INS5_IJNSA_ILi8EEESI_EEENS5_IJSI_SC_EEEEEEEvNS4_8identityENS4_23SM90_TMA_LOAD_MULTICASTES18_vS19_EENS_8epilogue10collective6detail29Sm90TmaWarpSpecializedAdapterINS1D_15DefaultEpilogueIaSK_SK_NS1C_6thread17LinearCombinationIaLi1EiiLNS1H_9ScaleType4KindE0ELNS_15FloatRoundStyleE2EaEENS1_15EpilogueDefaultEEEEEvvEEEEvNT_6ParamsE,@function
        .size           _ZN7cutlass13device_kernelINS_4gemm6kernel13GemmUniversalIN4cute5tupleIJiiiiEEENS1_10collective13CollectiveMmaINS1_34MainloopSm90TmaGmmaWarpSpecializedILi8ENS5_IJNS4_1CILi2EEENSA_ILi1EEESC_EEENS1_35KernelTmaWarpSpecializedCooperativeEEENS5_IJNSA_ILi192EEENSA_ILi16EEENSA_ILi128EEEEEEaNS5_IJlSC_lEEEaSK_NS4_8TiledMMAINS4_8MMA_AtomIJNS4_4SM904GMMA26MMA_64x16x32_S32S8S8_SS_TNEEEENS4_6LayoutISD_NS5_IJSC_NSA_ILi0EEESS_EEEEENS5_IJNS4_10UnderscoreESV_SV_EEEEENS4_13SM90_TMA_LOADENS4_14ComposedLayoutINS4_7SwizzleILi3ELi4ELi3EEENS4_18smem_ptr_flag_bitsILi8EEENSR_INS5_IJNSA_ILi8EEESI_EEENS5_IJSI_SC_EEEEEEEvNS4_8identityENS4_23SM90_TMA_LOAD_MULTICASTES18_vS19_EENS_8epilogue10collective6detail29Sm90TmaWarpSpecializedAdapterINS1D_15DefaultEpilogueIaSK_SK_NS1C_6thread17LinearCombinationIaLi1EiiLNS1H_9ScaleType4KindE0ELNS_15FloatRoundStyleE2EaEENS1_15EpilogueDefaultEEEEEvvEEEEvNT_6ParamsE,(.L_x_114 - _ZN7cutlass13device_kernelINS_4gemm6kernel13GemmUniversalIN4cute5tupleIJiiiiEEENS1_10collective13CollectiveMmaINS1_34MainloopSm90TmaGmmaWarpSpecializedILi8ENS5_IJNS4_1CILi2EEENSA_ILi1EEESC_EEENS1_35KernelTmaWarpSpecializedCooperativeEEENS5_IJNSA_ILi192EEENSA_ILi16EEENSA_ILi128EEEEEEaNS5_IJlSC_lEEEaSK_NS4_8TiledMMAINS4_8MMA_AtomIJNS4_4SM904GMMA26MMA_64x16x32_S32S8S8_SS_TNEEEENS4_6LayoutISD_NS5_IJSC_NSA_ILi0EEESS_EEEEENS5_IJNS4_10UnderscoreESV_SV_EEEEENS4_13SM90_TMA_LOADENS4_14ComposedLayoutINS4_7SwizzleILi3ELi4ELi3EEENS4_18smem_ptr_flag_bitsILi8EEENSR_INS5_IJNSA_ILi8EEESI_EEENS5_IJSI_SC_EEEEEEEvNS4_8identityENS4_23SM90_TMA_LOAD_MULTICASTES18_vS19_EENS_8epilogue10collective6detail29Sm90TmaWarpSpecializedAdapterINS1D_15DefaultEpilogueIaSK_SK_NS1C_6thread17LinearCombinationIaLi1EiiLNS1H_9ScaleType4KindE0ELNS_15FloatRoundStyleE2EaEENS1_15EpilogueDefaultEEEEEvvEEEEvNT_6ParamsE)
        .other          _ZN7cutlass13device_kernelINS_4gemm6kernel13GemmUniversalIN4cute5tupleIJiiiiEEENS1_10collective13CollectiveMmaINS1_34MainloopSm90TmaGmmaWarpSpecializedILi8ENS5_IJNS4_1CILi2EEENSA_ILi1EEESC_EEENS1_35KernelTmaWarpSpecializedCooperativeEEENS5_IJNSA_ILi192EEENSA_ILi16EEENSA_ILi128EEEEEEaNS5_IJlSC_lEEEaSK_NS4_8TiledMMAINS4_8MMA_AtomIJNS4_4SM904GMMA26MMA_64x16x32_S32S8S8_SS_TNEEEENS4_6LayoutISD_NS5_IJSC_NSA_ILi0EEESS_EEEEENS5_IJNS4_10UnderscoreESV_SV_EEEEENS4_13SM90_TMA_LOADENS4_14ComposedLayoutINS4_7SwizzleILi3ELi4ELi3EEENS4_18smem_ptr_flag_bitsILi8EEENSR_INS5_IJNSA_ILi8EEESI_EEENS5_IJSI_SC_EEEEEEEvNS4_8identityENS4_23SM90_TMA_LOAD_MULTICASTES18_vS19_EENS_8epilogue10collective6detail29Sm90TmaWarpSpecializedAdapterINS1D_15DefaultEpilogueIaSK_SK_NS1C_6thread17LinearCombinationIaLi1EiiLNS1H_9ScaleType4KindE0ELNS_15FloatRoundStyleE2EaEENS1_15EpilogueDefaultEEEEEvvEEEEvNT_6ParamsE,@"STO_CUDA_ENTRY STV_DEFAULT"
_ZN7cutlass13device_kernelINS_4gemm6kernel13GemmUniversalIN4cute5tupleIJiiiiEEENS1_10collective13CollectiveMmaINS1_34MainloopSm90TmaGmmaWarpSpecializedILi8ENS5_IJNS4_1CILi2EEENSA_ILi1EEESC_EEENS1_35KernelTmaWarpSpecializedCooperativeEEENS5_IJNSA_ILi192EEENSA_ILi16EEENSA_ILi128EEEEEEaNS5_IJlSC_lEEEaSK_NS4_8TiledMMAINS4_8MMA_AtomIJNS4_4SM904GMMA26MMA_64x16x32_S32S8S8_SS_TNEEEENS4_6LayoutISD_NS5_IJSC_NSA_ILi0EEESS_EEEEENS5_IJNS4_10UnderscoreESV_SV_EEEEENS4_13SM90_TMA_LOADENS4_14ComposedLayoutINS4_7SwizzleILi3ELi4ELi3EEENS4_18smem_ptr_flag_bitsILi8EEENSR_INS5_IJNSA_ILi8EEESI_EEENS5_IJSI_SC_EEEEEEEvNS4_8identityENS4_23SM90_TMA_LOAD_MULTICASTES18_vS19_EENS_8epilogue10collective6detail29Sm90TmaWarpSpecializedAdapterINS1D_15DefaultEpilogueIaSK_SK_NS1C_6thread17LinearCombinationIaLi1EiiLNS1H_9ScaleType4KindE0ELNS_15FloatRoundStyleE2EaEENS1_15EpilogueDefaultEEEEEvvEEEEvNT_6ParamsE:
[----:B------:R-:W0:Y:S01]  /*0000*/  LDC R1, c[0x0][0x28] ;  /* 0x00000a00ff017b82 */ /* 0x000e220000000800 */
[----:B------:R-:W1:Y:S01]  /*0010*/  S2R R18, SR_TID.X ;  /* 0x0000000000127919 */ /* 0x000e620000002100 */
[----:B------:R-:W-:Y:S01]  /*0020*/  ELECT P0, URZ, PT ;  /* 0x00000000003f782f */ /* 0x000fe20003800000 */
[----:B------:R-:W-:Y:S01]  /*0030*/  BSSY B0, `(.L_x_0) ;  /* 0x000000f000007945 */ /* 0x000fe20003800000 */
[--C-:B-1----:R-:W-:Y:S02]  /*0040*/  SHF.R.U32.HI R0, RZ, 0x5, R18.reuse ;  /* 0x00000005ff007819 */ /* 0x102fe40000011612 */
[----:B------:R-:W-:-:S03]  /*0050*/  SHF.R.U32.HI R3, RZ, 0x7, R18 ;  /* 0x00000007ff037819 */ /* 0x000fc60000011612 */
[----:B------:R-:W1:Y:S04]  /*0060*/  SHFL.IDX PT, R2, R0, RZ, 0x1f ;  /* 0x00001fff00027589 */ /* 0x000e6800000e0000 */
[----:B------:R2:W3:Y:S01]  /*0070*/  SHFL.IDX PT, R5, R3, RZ, 0x1f ;  /* 0x00001fff03057589 */ /* 0x0004e200000e0000 */
[----:B-1----:R-:W-:-:S13]  /*0080*/  ISETP.NE.OR P0, PT, R2, RZ, !P0 ;  /* 0x000000ff0200720c */ /* 0x002fda0004705670 */
[----:B0-23--:R-:W-:Y:S05]  /*0090*/  @P0 BRA `(.L_x_1) ;  /* 0x0000000000200947 */ /* 0x00dfea0003800000 */
[----:B------:R-:W-:Y:S02]  /*00a0*/  ULDC.64 UR4, c[0x0][0x198] ;  /* 0x0000660000047ab9 */ /* 0x000fe40000000a00 */
[----:B------:R-:W-:Y:S02]  /*00b0*/  UIADD3 UR6, UP0, UR4, 0xf0, URZ ;  /* 0x000000f004067890 */ /* 0x000fe4000ff1e03f */
[----:B------:R-:W-:Y:S02]  /*00c0*/  UIADD3 UR4, UP1, UR4, 0x1f0, URZ ;  /* 0x000001f004047890 */ /* 0x000fe4000ff3e03f */
[----:B------:R-:W-:Y:S02]  /*00d0*/  UIADD3.X UR7, URZ, UR5, URZ, UP0, !UPT ;  /* 0x000000053f077290 */ /* 0x000fe400087fe43f */
[----:B------:R-:W-:-:S07]  /*00e0*/  UIADD3.X UR5, URZ, UR5, URZ, UP1, !UPT ;  /* 0x000000053f057290 */ /* 0x000fce0008ffe43f */
[----:B------:R0:W-:Y:S02]  /*00f0*/  UTMACCTL.PF [UR6] ;  /* 0x00000000060079b9 */ /* 0x0001e40008040000 */
[----:B------:R0:W-:Y:S02]  /*0100*/  UTMACCTL.PF [UR4] ;  /* 0x00000000040079b9 */ /* 0x0001e40008040000 */
[----:B0-----:R-:W-:Y:S01]  /*0110*/  NOP ;  /* 0x0000000000007918 */ /* 0x001fe20000000000 */
.L_x_1:
[----:B------:R-:W-:Y:S05]  /*0120*/  BSYNC B0 ;  /* 0x0000000000007941 */ /* 0x000fea0003800000 */
.L_x_0:
[----:B------:R-:W0:Y:S02]  /*0130*/  SHFL.IDX PT, R3, R0, RZ, 0x1f ;  /* 0x00001fff00037589 */ /* 0x000e2400000e0000 */
[----:B0-----:R-:W-:-:S13]  /*0140*/  ISETP.NE.AND P0, PT, R3, RZ, PT ;  /* 0x000000ff0300720c */ /* 0x001fda0003f05270 */
[----:B------:R-:W-:Y:S05]  /*0150*/  @P0 BRA `(.L_x_2) ;  /* 0x0000000000840947 */ /* 0x000fea0003800000 */
[----:B------:R-:W-:Y:S01]  /*0160*/  ELECT P0, URZ, PT ;  /* 0x00000000003f782f */ /* 0x000fe20003800000 */
[----:B------:R-:W-:-:S12]  /*0170*/  BSSY B0, `(.L_x_2) ;  /* 0x000001f000007945 */ /* 0x000fd80003800000 */
[----:B------:R-:W-:Y:S05]  /*0180*/  @!P0 BRA `(.L_x_3) ;  /* 0x0000000000748947 */ /* 0x000fea0003800000 */
[----:B------:R-:W0:Y:S01]  /*0190*/  S2UR UR8, SR_CgaCtaId ;  /* 0x00000000000879c3 */ /* 0x000e220000008800 */
[----:B------:R-:W-:Y:S01]  /*01a0*/  UMOV UR4, 0x400 ;  /* 0x0000040000047882 */ /* 0x000fe20000000000 */
[----:B------:R-:W-:Y:S01]  /*01b0*/  UMOV UR5, 0x1 ;  /* 0x0000000100057882 */ /* 0x000fe20000000000 */
[----:B------:R-:W-:Y:S02]  /*01c0*/  UMOV UR6, 0x4 ;  /* 0x0000000400067882 */ /* 0x000fe40000000000 */
[----:B------:R-:W-:-:S04]  /*01d0*/  UIADD3 UR6, -UR6, 0x100000, URZ ;  /* 0x0010000006067890 */ /* 0x000fc8000fffe13f */
[----:B------:R-:W-:Y:S02]  /*01e0*/  USHF.L.U32 UR7, UR6, 0xb, URZ ;  /* 0x0000000b06077899 */ /* 0x000fe4000800063f */
[----:B------:R-:W-:Y:S02]  /*01f0*/  USHF.L.U32 UR6, UR6, 0x1, URZ ;  /* 0x0000000106067899 */ /* 0x000fe4000800063f */
[----:B0-----:R-:W-:Y:S02]  /*0200*/  ULEA UR8, UR8, UR4, 0x18 ;  /* 0x0000000408087291 */ /* 0x001fe4000f8ec03f */
[----:B------:R-:W-:-:S04]  /*0210*/  UIADD3 UR4, -UR5, 0x100000, URZ ;  /* 0x0010000005047890 */ /* 0x000fc8000fffe13f */
[----:B------:R-:W-:Y:S02]  /*0220*/  USHF.L.U32 UR5, UR4, 0xb, URZ ;  /* 0x0000000b04057899 */ /* 0x000fe4000800063f */
[----:B------:R-:W-:Y:S01]  /*0230*/  USHF.L.U32 UR4, UR4, 0x1, URZ ;  /* 0x0000000104047899 */ /* 0x000fe2000800063f */
[----:B------:R-:W0:Y:S11]  /*0240*/  FENCE.VIEW.ASYNC.S ;  /* 0x00000000000073c6 */ /* 0x000e360000000000 */
[----:B0-----:R0:W1:Y:S01]  /*0250*/  SYNCS.EXCH.64 URZ, [UR8], UR4 ;  /* 0x00000004083f75b2 */ /* 0x0010620008000100 */
[----:B------:R0:W2:Y:S01]  /*0260*/  SYNCS.EXCH.64 URZ, [UR8+0x40], UR6 ;  /* 0x00004006083f75b2 */ /* 0x0000a20008000100 */
[----:B------:R0:W3:Y:S01]  /*0270*/  SYNCS.EXCH.64 URZ, [UR8+0x8], UR4 ;  /* 0x00000804083f75b2 */ /* 0x0000e20008000100 */
[----:B------:R0:W4:Y:S01]  /*0280*/  SYNCS.EXCH.64 URZ, [UR8+0x48], UR6 ;  /* 0x00004806083f75b2 */ /* 0x0001220008000100 */
[----:B------:R0:W0:Y:S01]  /*0290*/  SYNCS.EXCH.64 URZ, [UR8+0x10], UR4 ;  /* 0x00001004083f75b2 */ /* 0x0000220008000100 */
        /* <DEDUP_REMOVED lines=11> */
[----:B------:R-:W-:Y:S01]  /*0350*/  NOP ;  /* 0x0000000000007918 */ /* 0x000fe20000000000 */
.L_x_3:
[----:B0-----:R-:W-:Y:S05]  /*0360*/  BSYNC B0 ;  /* 0x0000000000007941 */ /* 0x001fea0003800000 */
.L_x_2:
[----:B------:R-:W-:Y:S01]  /*0370*/  SHF.R.S32.HI R7, RZ, 0x1f, R18 ;  /* 0x0000001fff077819 */ /* 0x000fe20000011412 */
[----:B------:R-:W0:Y:S01]  /*0380*/  SHFL.IDX PT, R0, R0, RZ, 0x1f ;  /* 0x00001fff00007589 */ /* 0x000e2200000e0000 */
[----:B------:R-:W5:Y:S01]  /*0390*/  S2UR UR8, SR_CTAID.X ;  /* 0x00000000000879c3 */ /* 0x000f620000002500 */
[----:B------:R-:W-:Y:S02]  /*03a0*/  ELECT P0, URZ, PT ;  /* 0x00000000003f782f */ /* 0x000fe40003800000 */
[----:B------:R-:W-:Y:S01]  /*03b0*/  LEA.HI R7, R7, R18, RZ, 0x7 ;  /* 0x0000001207077211 */ /* 0x000fe200078f38ff */
[----:B------:R-:W1:Y:S01]  /*03c0*/  S2R R4, SR_CTAID.Y ;  /* 0x0000000000047919 */ /* 0x000e620000002600 */
[----:B------:R-:W-:Y:S01]  /*03d0*/  SHF.R.S32.HI R6, RZ, 0x1f, R3 ;  /* 0x0000001fff067819 */ /* 0x000fe20000011403 */
[----:B------:R-:W-:Y:S01]  /*03e0*/  ULDC UR4, c[0x0][0x150] ;  /* 0x0000540000047ab9 */ /* 0x000fe20000000800 */
[----:B------:R-:W-:Y:S01]  /*03f0*/  LOP3.LUT R7, R7, 0xffffff80, RZ, 0xc0, !PT ;  /* 0xffffff8007077812 */ /* 0x000fe200078ec0ff */
[----:B------:R-:W-:Y:S01]  /*0400*/  NOP ;  /* 0x0000000000007918 */ /* 0x000fe20000000000 */
[----:B------:R-:W-:Y:S01]  /*0410*/  LEA.HI R6, R6, R3, RZ, 0x2 ;  /* 0x0000000306067211 */ /* 0x000fe200078f10ff */
[----:B------:R-:W2:Y:S01]  /*0420*/  LDC R10, c[0x0][0x144] ;  /* 0x00005100ff0a7b82 */ /* 0x000ea20000000800 */
[----:B------:R-:W-:Y:S01]  /*0430*/  NOP ;  /* 0x0000000000007918 */ /* 0x000fe20000000000 */
[----:B------:R-:W-:Y:S01]  /*0440*/  IMAD.IADD R8, R18, 0x1, -R7 ;  /* 0x0000000112087824 */ /* 0x000fe200078e0a07 */
[----:B------:R-:W-:Y:S01]  /*0450*/  LOP3.LUT R6, R6, 0x3ffffffc, RZ, 0xc0, !PT ;  /* 0x3ffffffc06067812 */ /* 0x000fe200078ec0ff */
[----:B------:R-:W-:Y:S01]  /*0460*/  IMAD.MOV.U32 R23, RZ, RZ, 0x1 ;  /* 0x00000001ff177424 */ /* 0x000fe200078e00ff */
[----:B------:R-:W-:-:S02]  /*0470*/  ISETP.NE.AND P3, PT, R5, RZ, PT ;  /* 0x000000ff0500720c */ /* 0x000fc40003f65270 */
[----:B------:R-:W-:Y:S01]  /*0480*/  SHF.R.S32.HI R7, RZ, 0x1f, R8 ;  /* 0x0000001fff077819 */ /* 0x000fe20000011408 */
[----:B------:R-:W-:Y:S01]  /*0490*/  IMAD.IADD R6, R3, 0x1, -R6 ;  /* 0x0000000103067824 */ /* 0x000fe200078e0a06 */
[----:B------:R-:W3:Y:S02]  /*04a0*/  LDC R12, c[0x0][0x140] ;  /* 0x00005000ff0c7b82 */ /* 0x000ee40000000800 */
[----:B------:R-:W-:Y:S02]  /*04b0*/  LEA.HI R7, R7, R8, RZ, 0x3 ;  /* 0x0000000807077211 */ /* 0x000fe400078f18ff */
[----:B0-----:R-:W-:Y:S02]  /*04c0*/  ISETP.NE.OR P0, PT, R0, RZ, !P0 ;  /* 0x000000ff0000720c */ /* 0x001fe40004705670 */
[----:B------:R-:W-:Y:S02]  /*04d0*/  SHF.R.S32.HI R0, RZ, 0x3, R7 ;  /* 0x00000003ff007819 */ /* 0x000fe40000011407 */
[----:B-----5:R-:W-:-:S02]  /*04e0*/  I2FP.F32.U32 R9, UR8 ;  /* 0x0000000800097c45 */ /* 0x020fc40008201000 */
[----:B------:R-:W-:-:S03]  /*04f0*/  SHF.R.S32.HI R7, RZ, 0x1f, R7 ;  /* 0x0000001fff077819 */ /* 0x000fc60000011407 */
[----:B------:R-:W-:Y:S01]  /*0500*/  FMUL R9, R9, UR4 ;  /* 0x0000000409097c20 */ /* 0x000fe20008400000 */
[----:B------:R-:W-:Y:S01]  /*0510*/  LEA.HI R7, R7, R0, RZ, 0x2 ;  /* 0x0000000007077211 */ /* 0x000fe200078f10ff */
[----:B------:R-:W-:Y:S01]  /*0520*/  ULDC UR4, c[0x0][0x154] ;  /* 0x0000550000047ab9 */ /* 0x000fe20000000800 */
[----:B-1----:R-:W-:Y:S01]  /*0530*/  I2FP.F32.U32 R3, R4 ;  /* 0x0000000400037245 */ /* 0x002fe20000201000 */
[----:B------:R-:W-:Y:S01]  /*0540*/  VOTEU.ALL UP0, P0 ;  /* 0x00000000003f7886 */ /* 0x000fe20000000000 */
[----:B------:R-:W-:Y:S01]  /*0550*/  LOP3.LUT R7, R7, 0xfffffffc, RZ, 0xc0, !PT ;  /* 0xfffffffc07077812 */ /* 0x000fe200078ec0ff */
[----:B------:R-:W0:Y:S01]  /*0560*/  F2I.U32.TRUNC.NTZ R9, R9 ;  /* 0x0000000900097305 */ /* 0x000e22000020f000 */
[----:B------:R-:W-:Y:S01]  /*0570*/  VOTEU.ALL UP1, P0 ;  /* 0x00000000003f7886 */ /* 0x000fe20000020000 */
[----:B------:R-:W-:Y:S01]  /*0580*/  FMUL R11, R3, UR4 ;  /* 0x00000004030b7c20 */ /* 0x000fe20008400000 */
[----:B------:R-:W1:Y:S01]  /*0590*/  @!UP0 S2UR UR7, SR_CgaCtaId ;  /* 0x00000000000789c3 */ /* 0x000e620000008800 */
[----:B------:R-:W-:Y:S01]  /*05a0*/  IMAD.IADD R7, R0, 0x1, -R7 ;  /* 0x0000000100077824 */ /* 0x000fe200078e0a07 */
[----:B------:R-:W-:Y:S01]  /*05b0*/  SHF.R.S32.HI R3, RZ, 0x1f, R2 ;  /* 0x0000001fff037819 */ /* 0x000fe20000011402 */
[----:B------:R-:W-:Y:S01]  /*05c0*/  UMOV UR4, 0x20 ;  /* 0x0000002000047882 */ /* 0x000fe20000000000 */
[----:B------:R-:W-:Y:S01]  /*05d0*/  @!UP0 UMOV UR6, 0x400 ;  /* 0x0000040000068882 */ /* 0x000fe20000000000 */
[----:B------:R-:W-:Y:S01]  /*05e0*/  IMAD R22, R6, 0x4, R7 ;  /* 0x0000000406167824 */ /* 0x000fe200078e0207 */
[----:B------:R-:W5:Y:S01]  /*05f0*/  F2I.U32.TRUNC.NTZ R11, R11 ;  /* 0x0000000b000b7305 */ /* 0x000f62000020f000 */
[----:B------:R-:W-:Y:S01]  /*0600*/  LEA.HI R3, R3, R2, RZ, 0x2 ;  /* 0x0000000203037211 */ /* 0x000fe200078f10ff */
[----:B------:R-:W4:Y:S01]  /*0610*/  LDC R7, c[0x0][0x148] ;  /* 0x00005200ff077b82 */ /* 0x000f220000000800 */
[----:B------:R-:W-:-:S04]  /*0620*/  @!UP0 UIADD3 UR4, -UR4, 0x100000, URZ ;  /* 0x0010000004048890 */ /* 0x000fc8000fffe13f */
[----:B------:R-:W-:Y:S02]  /*0630*/  @!UP0 USHF.L.U32 UR5, UR4, 0xb, URZ ;  /* 0x0000000b04058899 */ /* 0x000fe4000800063f */
[----:B------:R-:W-:Y:S01]  /*0640*/  @!UP0 USHF.L.U32 UR4, UR4, 0x1, URZ ;  /* 0x0000000104048899 */ /* 0x000fe2000800063f */
[----:B------:R-:W-:Y:S01]  /*0650*/  LEA.HI R0, R22, R22, RZ, 0x1 ;  /* 0x0000001616007211 */ /* 0x000fe200078f08ff */
[----:B0-----:R-:W-:Y:S01]  /*0660*/  IMAD.MOV R13, RZ, RZ, -R9 ;  /* 0x000000ffff0d7224 */ /* 0x001fe200078e0a09 */
[----:B------:R-:W-:Y:S02]  /*0670*/  LOP3.LUT R3, R3, 0xfffffffc, RZ, 0xc0, !PT ;  /* 0xfffffffc03037812 */ /* 0x000fe400078ec0ff */
[----:B------:R-:W-:Y:S01]  /*0680*/  LOP3.LUT R9, R0, 0xfffffffe, RZ, 0xc0, !PT ;  /* 0xfffffffe00097812 */ /* 0x000fe200078ec0ff */
[----:B--2---:R-:W-:Y:S01]  /*0690*/  IMAD R6, R10, R13, UR8 ;  /* 0x000000080a067e24 */ /* 0x004fe2000f8e020d */
[----:B---3--:R-:W-:Y:S01]  /*06a0*/  ISETP.EQ.U32.AND P2, PT, R12, 0x1, PT ;  /* 0x000000010c00780c */ /* 0x008fe20003f42070 */
[----:B------:R-:W-:-:S02]  /*06b0*/  IMAD.IADD R0, R2, 0x1, -R3 ;  /* 0x0000000102007824 */ /* 0x000fc400078e0a03 */
[----:B------:R-:W-:Y:S02]  /*06c0*/  IMAD.IADD R9, R22, 0x1, -R9 ;  /* 0x0000000116097824 */ /* 0x000fe400078e0a09 */
[----:B-----5:R-:W-:Y:S01]  /*06d0*/  IMAD.MOV R20, RZ, RZ, -R11 ;  /* 0x000000ffff147224 */ /* 0x020fe200078e0a0b */
[----:B------:R-:W-:Y:S01]  /*06e0*/  ISETP.NE.AND P1, PT, R0, 0x3, PT ;  /* 0x000000030000780c */ /* 0x000fe20003f25270 */
[----:B-1----:R-:W-:Y:S01]  /*06f0*/  @!UP0 ULEA UR6, UR7, UR6, 0x18 ;  /* 0x0000000607068291 */ /* 0x002fe2000f8ec03f */
[----:B------:R-:W-:Y:S01]  /*0700*/  ISETP.NE.AND P4, PT, R9, R6, PT ;  /* 0x000000060900720c */ /* 0x000fe20003f85270 */
[----:B------:R-:W-:Y:S01]  /*0710*/  IMAD.SHL.U32 R9, R22, 0x4, RZ ;  /* 0x0000000416097824 */ /* 0x000fe200078e00ff */
[----:B------:R-:W-:Y:S01]  /*0720*/  VOTEU.ALL UP0, P0 ;  /* 0x00000000003f7886 */ /* 0x000fe20000000000 */
[----:B------:R-:W-:Y:S01]  /*0730*/  LOP3.LUT P0, RZ, R8, 0x7, RZ, 0xc0, !PT ;  /* 0x0000000708ff7812 */ /* 0x000fe2000780c0ff */
[----:B------:R-:W-:Y:S01]  /*0740*/  VIADD R12, R5, 0xffffffff ;  /* 0xffffffff050c7836 */ /* 0x000fe20000000000 */
[----:B------:R-:W-:-:S02]  /*0750*/  ISETP.EQ.OR P1, PT, R0, RZ, !P1 ;  /* 0x000000ff0000720c */ /* 0x000fc40004f22670 */
[----:B------:R-:W-:Y:S01]  /*0760*/  LOP3.LUT R22, R22, 0xc, R9, 0x78, !PT ;  /* 0x0000000c16167812 */ /* 0x000fe200078e7809 */
[----:B----4-:R-:W-:Y:S01]  /*0770*/  IMAD R3, R7, R20, R4 ;  /* 0x0000001407037224 */ /* 0x010fe200078e0204 */
[----:B------:R-:W-:Y:S02]  /*0780*/  ISETP.EQ.AND P1, PT, R5, RZ, P1 ;  /* 0x000000ff0500720c */ /* 0x000fe40000f22270 */
[C---:B------:R-:W-:Y:S01]  /*0790*/  ISETP.LT.U32.AND P0, PT, R22.reuse, 0x2, !P0 ;  /* 0x000000021600780c */ /* 0x040fe20004701070 */
[----:B------:R-:W0:Y:S02]  /*07a0*/  FENCE.VIEW.ASYNC.S ;  /* 0x00000000000073c6 */ /* 0x000e240000000000 */
[----:B0-----:R0:W1:Y:S01]  /*07b0*/  @!UP0 SYNCS.EXCH.64 URZ, [UR6+0x90], UR4 ;  /* 0x00009004063f85b2 */ /* 0x0010620008000100 */
[----:B------:R-:W-:Y:S02]  /*07c0*/  @P4 LEA.HI R2, R22, R22, RZ, 0x1 ;  /* 0x0000001616024211 */ /* 0x000fe400078f08ff */
[----:B------:R-:W-:-:S02]  /*07d0*/  ISETP.GE.U32.AND P6, PT, R12, 0x2, PT ;  /* 0x000000020c00780c */ /* 0x000fc40003fc6070 */
[----:B------:R-:W-:Y:S02]  /*07e0*/  @P4 SHF.R.S32.HI R2, RZ, 0x1, R2 ;  /* 0x00000001ff024819 */ /* 0x000fe40000011402 */
[----:B------:R-:W-:Y:S02]  /*07f0*/  SEL R19, RZ, 0x1, !P1 ;  /* 0x00000001ff137807 */ /* 0x000fe40004800000 */
[----:B------:R-:W-:Y:S02]  /*0800*/  @P4 ISETP.NE.AND P5, PT, R2, R3, PT ;  /* 0x000000030200420c */ /* 0x000fe40003fa5270 */
[----:B------:R-:W-:Y:S02]  /*0810*/  SEL R2, RZ, 0x1, !P0 ;  /* 0x00000001ff027807 */ /* 0x000fe40004000000 */
[----:B------:R-:W-:Y:S02]  /*0820*/  @P4 SEL R23, RZ, 0x1, P5 ;  /* 0x00000001ff174807 */ /* 0x000fe40002800000 */
[----:B------:R-:W-:Y:S01]  /*0830*/  SEL R19, R19, 0x2, P6 ;  /* 0x0000000213137807 */ /* 0x000fe20003000000 */
[----:B------:R0:W2:Y:S01]  /*0840*/  @!UP1 SYNCS.EXCH.64 URZ, [UR6+0x98], UR4 ;  /* 0x00009804063f95b2 */ /* 0x0000a20008000100 */
[----:B------:R-:W-:Y:S01]  /*0850*/  LOP3.LUT R23, R23, R2, RZ, 0xc0, !PT ;  /* 0x0000000217177212 */ /* 0x000fe200078ec0ff */
[----:B------:R-:W-:Y:S01]  /*0860*/  NOP ;  /* 0x0000000000007918 */ /* 0x000fe20000000000 */
[----:B------:R-:W-:Y:S05]  /*0870*/  @!P2 BRA `(.L_x_4) ;  /* 0x000000000008a947 */ /* 0x000fea0003800000 */
[----:B-12---:R-:W-:Y:S01]  /*0880*/  UCGABAR_ARV ;  /* 0x00000000000079c7 */ /* 0x006fe20008000000 */
[----:B------:R-:W-:Y:S05]  /*0890*/  BRA `(.L_x_5) ;  /* 0x0000000000047947 */ /* 0x000fea0003800000 */
.L_x_4:
[----:B-12---:R-:W-:Y:S01]  /*08a0*/  NOP ;  /* 0x0000000000007918 */ /* 0x006fe20000000000 */
.L_x_5:
[----:B------:R-:W1:Y:S01]  /*08b0*/  LDC R16, c[0x0][0x65c] ;  /* 0x00019700ff107b82 */ /* 0x000e620000000800 */
[----:B------:R-:W-:Y:S01]  /*08c0*/  IMAD.MOV.U32 R3, RZ, RZ, RZ ;  /* 0x000000ffff037224 */ /* 0x000fe200078e00ff */
[----:B-1----:R-:W-:-:S04]  /*08d0*/  ISETP.NE.AND P1, PT, R16, 0x1, PT ;  /* 0x000000011000780c */ /* 0x002fc80003f25270 */
[----:B------:R-:W-:Y:S01]  /*08e0*/  P2R R2, PR, RZ, 0x2 ;  /* 0x00000002ff027803 */ /* 0x000fe20000000000 */
[----:B------:R-:W-:-:S08]  /*08f0*/  IMAD.U32 R2, RZ, RZ, UR8 ;  /* 0x00000008ff027e24 */ /* 0x000fd0000f8e00ff */
[----:B------:R-:W1:Y:S01]  /*0900*/  @P1 LDC R11, c[0x0][0x10] ;  /* 0x00000400ff0b1b82 */ /* 0x000e620000000800 */
[----:B------:R-:W-:Y:S02]  /*0910*/  @P1 IMAD.MOV.U32 R5, RZ, RZ, RZ ;  /* 0x000000ffff051224 */ /* 0x000fe400078e00ff */
[----:B------:R-:W-:-:S05]  /*0920*/  @P1 IMAD.MOV.U32 R17, RZ, RZ, RZ ;  /* 0x000000ffff111224 */ /* 0x000fca00078e00ff */
[----:B------:R-:W2:Y:S01]  /*0930*/  @!P1 LDC R9, c[0x0][0xc] ;  /* 0x00000300ff099b82 */ /* 0x000ea20000000800 */
[----:B-1----:R-:W-:-:S04]  /*0940*/  @P1 IMAD.WIDE.U32 R10, R11, UR8, R4 ;  /* 0x000000080b0a1c25 */ /* 0x002fc8000f8e0004 */
[----:B------:R-:W-:Y:S02]  /*0950*/  @P1 IMAD.IADD R17, R11, 0x1, R17 ;  /* 0x000000010b111824 */ /* 0x000fe400078e0211 */
[----:B--2---:R-:W-:-:S04]  /*0960*/  @!P1 IMAD.WIDE.U32 R8, R4, R9, R2 ;  /* 0x0000000904089225 */ /* 0x004fc800078e0002 */
[----:B------:R-:W-:Y:S02]  /*0970*/  @P1 IMAD.MOV.U32 R2, RZ, RZ, R10 ;  /* 0x000000ffff021224 */ /* 0x000fe400078e000a */
[----:B------:R-:W-:Y:S02]  /*0980*/  @!P1 IMAD.MOV.U32 R2, RZ, RZ, R8 ;  /* 0x000000ffff029224 */ /* 0x000fe400078e0008 */
[----:B------:R-:W-:Y:S01]  /*0990*/  @!P1 IMAD.MOV.U32 R17, RZ, RZ, R9 ;  /* 0x000000ffff119224 */ /* 0x000fe200078e0009 */
[----:B------:R-:W-:Y:S06]  /*09a0*/  @!P2 BRA `(.L_x_6) ;  /* 0x00000000000ca947 */ /* 0x000fec0003800000 */
[----:B------:R-:W-:Y:S01]  /*09b0*/  UCGABAR_WAIT ;  /* 0x0000000000007dc7 */ /* 0x000fe20008000000 */
[----:B------:R-:W-:Y:S01]  /*09c0*/  CCTL.IVALL ;  /* 0x00000000ff00798f */ /* 0x000fe20002000000 */
[----:B------:R-:W-:Y:S05]  /*09d0*/  BRA `(.L_x_7) ;  /* 0x0000000000047947 */ /* 0x000fea0003800000 */
.L_x_6:
[----:B------:R-:W-:Y:S06]  /*09e0*/  BAR.SYNC.DEFER_BLOCKING 0x0 ;  /* 0x0000000000007b1d */ /* 0x000fec0000010000 */
.L_x_7:
[----:B------:R-:W-:Y:S05]  /*09f0*/  @!P3 BRA `(.L_x_8) ;  /* 0x000000300030b947 */ /* 0x000fea0003800000 */
[----:B------:R-:W-:-:S13]  /*0a00*/  ISETP.GT.U32.AND P0, PT, R12, 0x1, PT ;  /* 0x000000010c00780c */ /* 0x000fda0003f04070 */
[----:B0-----:R-:W-:Y:S05]  /*0a10*/  @P0 EXIT ;  /* 0x000000000000094d */ /* 0x001fea0003800000 */
[----:B------:R-:W-:Y:S01]  /*0a20*/  ULDC.64 UR4, c[0x0][0x650] ;  /* 0x0001940000047ab9 */ /* 0x000fe20000000a00 */
[----:B------:R-:W-:Y:S01]  /*0a30*/  PRMT R0, RZ, 0x7610, R0 ;  /* 0x00007610ff007816 */ /* 0x000fe20000000000 */
[----:B------:R-:W-:Y:S01]  /*0a40*/  IMAD.MOV.U32 R43, RZ, RZ, -0x1 ;  /* 0xffffffffff2b7424 */ /* 0x000fe200078e00ff */
[----:B------:R-:W-:Y:S01]  /*0a50*/  ISETP.GE.U32.AND P0, PT, R2, UR4, PT ;  /* 0x0000000402007c0c */ /* 0x000fe2000bf06070 */
[----:B------:R-:W-:Y:S02]  /*0a60*/  IMAD.MOV.U32 R44, RZ, RZ, -0x1 ;  /* 0xffffffffff2c7424 */ /* 0x000fe400078e00ff */
[----:B------:R-:W-:Y:S01]  /*0a70*/  IMAD.MOV.U32 R49, RZ, RZ, -0x1 ;  /* 0xffffffffff317424 */ /* 0x000fe200078e00ff */
[----:B------:R-:W-:-:S13]  /*0a80*/  ISETP.GE.U32.AND.EX P0, PT, R17, UR5, PT, P0 ;  /* 0x0000000511007c0c */ /* 0x000fda000bf06100 */
[----:B------:R-:W-:Y:S05]  /*0a90*/  @P0 BRA `(.L_x_9) ;  /* 0x00000004002c0947 */ /* 0x000fea0003800000 */
[----:B------:R-:W0:Y:S01]  /*0aa0*/  LDC.64 R24, c[0x0][0x628] ;  /* 0x00018a00ff187b82 */ /* 0x000e220000000a00 */
[----:B------:R-:W-:Y:S02]  /*0ab0*/  IMAD.MOV.U32 R8, RZ, RZ, R2 ;  /* 0x000000ffff087224 */ /* 0x000fe400078e0002 */
[----:B------:R-:W-:-:S05]  /*0ac0*/  IMAD.MOV.U32 R9, RZ, RZ, R17 ;  /* 0x000000ffff097224 */ /* 0x000fca00078e0011 */
[----:B------:R-:W1:Y:S08]  /*0ad0*/  LDC R0, c[0x0][0x630] ;  /* 0x00018c00ff007b82 */ /* 0x000e700000000800 */
[----:B------:R-:W2:Y:S01]  /*0ae0*/  LDC.64 R26, c[0x0][0x620] ;  /* 0x00018800ff1a7b82 */ /* 0x000ea20000000a00 */
[----:B0-----:R-:W-:-:S04]  /*0af0*/  ISETP.NE.U32.AND P0, PT, R24, RZ, PT ;  /* 0x000000ff1800720c */ /* 0x001fc80003f05070 */
[----:B------:R-:W-:-:S13]  /*0b00*/  ISETP.NE.AND.EX P0, PT, R25, RZ, PT, P0 ;  /* 0x000000ff1900720c */ /* 0x000fda0003f05300 */
[----:B-12---:R-:W-:Y:S05]  /*0b10*/  @!P0 BRA `(.L_x_10) ;  /* 0x0000000000288947 */ /* 0x006fea0003800000 */
[----:B------:R-:W0:Y:S02]  /*0b20*/  LDC R3, c[0x0][0x634] ;  /* 0x00018d00ff037b82 */ /* 0x000e240000000800 */
[----:B0-----:R-:W-:-:S05]  /*0b30*/  IADD3 R3, P0, R2, R3, RZ ;  /* 0x0000000302037210 */ /* 0x001fca0007f1e0ff */
[----:B------:R-:W-:-:S04]  /*0b40*/  IMAD.X R15, RZ, RZ, R17, P0 ;  /* 0x000000ffff0f7224 */ /* 0x000fc800000e0611 */
[----:B------:R-:W-:-:S04]  /*0b50*/  IMAD.WIDE.U32 R8, R15, R24, RZ ;  /* 0x000000180f087225 */ /* 0x000fc800078e00ff */
[----:B------:R-:W-:-:S04]  /*0b60*/  IMAD.WIDE.U32 R10, P0, R3, R25, R8 ;  /* 0x00000019030a7225 */ /* 0x000fc80007800008 */
[----:B------:R-:W-:-:S04]  /*0b70*/  IMAD.WIDE.U32 R8, R3, R24, RZ ;  /* 0x0000001803087225 */ /* 0x000fc800078e00ff */
[----:B------:R-:W-:Y:S01]  /*0b80*/  IMAD.X R13, RZ, RZ, RZ, P0 ;  /* 0x000000ffff0d7224 */ /* 0x000fe200000e06ff */
[----:B------:R-:W-:Y:S01]  /*0b90*/  IADD3 RZ, P0, R9, R10, RZ ;  /* 0x0000000a09ff7210 */ /* 0x000fe20007f1e0ff */
[----:B------:R-:W-:-:S04]  /*0ba0*/  IMAD.MOV.U32 R12, RZ, RZ, R11 ;  /* 0x000000ffff0c7224 */ /* 0x000fc800078e000b */
[----:B------:R-:W-:-:S08]  /*0bb0*/  IMAD.WIDE.U32.X R8, R15, R25, R12, P0 ;  /* 0x000000190f087225 */ /* 0x000fd000000e040c */
.L_x_10:
[-CC-:B------:R-:W-:Y:S01]  /*0bc0*/  SHF.R.U64 R49, R8, R0.reuse, R9.reuse ;  /* 0x0000000008317219 */ /* 0x180fe20000001209 */
[----:B------:R-:W0:Y:S01]  /*0bd0*/  LDC.64 R28, c[0x0][0x640] ;  /* 0x00019000ff1c7b82 */ /* 0x000e220000000a00 */
[----:B------:R-:W-:Y:S01]  /*0be0*/  SHF.R.U32.HI R0, RZ, R0, R9 ;  /* 0x00000000ff007219 */ /* 0x000fe20000011609 */
[----:B------:R-:W-:Y:S01]  /*0bf0*/  IMAD.MOV.U32 R21, RZ, RZ, 0x1 ;  /* 0x00000001ff157424 */ /* 0x000fe200078e00ff */
[----:B------:R-:W-:-:S05]  /*0c00*/  IADD3 R5, P0, RZ, -R49, RZ ;  /* 0x80000031ff057210 */ /* 0x000fca0007f1e0ff */
[----:B------:R-:W1:Y:S01]  /*0c10*/  LDC R10, c[0x0][0x618] ;  /* 0x00018600ff0a7b82 */ /* 0x000e620000000800 */
[----:B------:R-:W-:-:S04]  /*0c20*/  IMAD.X R3, RZ, RZ, ~R0, P0 ;  /* 0x000000ffff037224 */ /* 0x000fc800000e0e00 */
[-C--:B------:R-:W-:Y:S02]  /*0c30*/  IMAD R0, R3, R26.reuse, RZ ;  /* 0x0000001a03007224 */ /* 0x080fe400078e02ff */
[----:B------:R-:W-:Y:S01]  /*0c40*/  IMAD.MOV.U32 R3, RZ, RZ, R17 ;  /* 0x000000ffff037224 */ /* 0x000fe200078e0011 */
[----:B------:R-:W2:Y:S01]  /*0c50*/  LDC R14, c[0x0][0x608] ;  /* 0x00018200ff0e7b82 */ /* 0x000ea20000000800 */
[----:B------:R-:W-:-:S04]  /*0c60*/  IMAD.WIDE.U32 R8, R5, R26, R2 ;  /* 0x0000001a05087225 */ /* 0x000fc800078e0002 */
[----:B------:R-:W-:-:S03]  /*0c70*/  IMAD R3, R5, R27, R0 ;  /* 0x0000001b05037224 */ /* 0x000fc600078e0200 */
[----:B------:R-:W3:Y:S01]  /*0c80*/  LDC R24, c[0x0][0x658] ;  /* 0x00019600ff187b82 */ /* 0x000ee20000000800 */
[----:B0-----:R-:W-:Y:S01]  /*0c90*/  ISETP.NE.U32.AND P0, PT, R28, RZ, PT ;  /* 0x000000ff1c00720c */ /* 0x001fe20003f05070 */
[----:B------:R-:W-:Y:S02]  /*0ca0*/  IMAD.MOV.U32 R5, RZ, RZ, -0x1 ;  /* 0xffffffffff057424 */ /* 0x000fe400078e00ff */
[----:B------:R-:W-:Y:S01]  /*0cb0*/  IMAD.IADD R3, R9, 0x1, R3 ;  /* 0x0000000109037824 */ /* 0x000fe200078e0203 */
[----:B------:R-:W-:Y:S01]  /*0cc0*/  ISETP.NE.AND.EX P0, PT, R29, RZ, PT, P0 ;  /* 0x000000ff1d00720c */ /* 0x000fe20003f05300 */
[----:B------:R-:W-:Y:S02]  /*0cd0*/  IMAD R27, R7, R20, R4 ;  /* 0x00000014071b7224 */ /* 0x000fe400078e0204 */
[----:B------:R-:W0:Y:S01]  /*0ce0*/  LDC R43, c[0x0][0x600] ;  /* 0x00018000ff2b7b82 */ /* 0x000e220000000800 */
[-CC-:B-1----:R-:W-:Y:S02]  /*0cf0*/  SHF.R.U64 R12, R8, R10.reuse, R3.reuse ;  /* 0x0000000a080c7219 */ /* 0x182fe40000001203 */
[----:B------:R-:W-:-:S05]  /*0d00*/  SHF.R.U32.HI R3, RZ, R10, R3 ;  /* 0x0000000aff037219 */ /* 0x000fca0000011603 */
[----:B------:R-:W1:Y:S01]  /*0d10*/  LDC R15, c[0x0][0x648] ;  /* 0x00019200ff0f7b82 */ /* 0x000e620000000800 */
[-CC-:B--2---:R-:W-:Y:S02]  /*0d20*/  SHF.R.U64 R30, R12, R14.reuse, R3.reuse ;  /* 0x0000000e0c1e7219 */ /* 0x184fe40000001203 */
[----:B------:R-:W-:-:S05]  /*0d30*/  SHF.R.U32.HI R3, RZ, R14, R3 ;  /* 0x0000000eff037219 */ /* 0x000fca0000011603 */
[----:B------:R-:W2:Y:S01]  /*0d40*/  LDC R26, c[0x0][0x638] ;  /* 0x00018e00ff1a7b82 */ /* 0x000ea20000000800 */
[-CC-:B---3--:R-:W-:Y:S02]  /*0d50*/  SHF.R.U64 R14, R30, R24.reuse, R3.reuse ;  /* 0x000000181e0e7219 */ /* 0x188fe40000001203 */
[-C--:B------:R-:W-:Y:S02]  /*0d60*/  SHF.L.U32 R0, R5, R24.reuse, RZ ;  /* 0x0000001805007219 */ /* 0x080fe400000006ff */
[----:B------:R-:W-:Y:S01]  /*0d70*/  SHF.R.U32.HI R5, RZ, R24, R3 ;  /* 0x00000018ff057219 */ /* 0x000fe20000011603 */
[----:B------:R-:W-:Y:S01]  /*0d80*/  IMAD.MOV.U32 R4, RZ, RZ, R14 ;  /* 0x000000ffff047224 */ /* 0x000fe200078e000e */
[----:B------:R-:W-:Y:S01]  /*0d90*/  LOP3.LUT R3, RZ, R0, RZ, 0x33, !PT ;  /* 0x00000000ff037212 */ /* 0x000fe200078e33ff */
[----:B------:R-:W3:Y:S01]  /*0da0*/  LDC R25, c[0x0][0x610] ;  /* 0x00018400ff197b82 */ /* 0x000ee20000000800 */
[----:B------:R-:W-:Y:S05]  /*0db0*/  @!P0 BRA `(.L_x_11) ;  /* 0x0000000000288947 */ /* 0x000fea0003800000 */
[----:B------:R-:W4:Y:S02]  /*0dc0*/  LDC R7, c[0x0][0x64c] ;  /* 0x00019300ff077b82 */ /* 0x000f240000000800 */
[----:B----4-:R-:W-:-:S05]  /*0dd0*/  IADD3 R7, P0, R14, R7, RZ ;  /* 0x000000070e077210 */ /* 0x010fca0007f1e0ff */
        /* <DEDUP_REMOVED lines=8> */
.L_x_11:
[----:B-1----:R-:W-:Y:S01]  /*0e60*/  SHF.R.U64 R4, R4, R15, R5 ;  /* 0x0000000f04047219 */ /* 0x002fe20000001205 */
[----:B0-----:R-:W-:Y:S01]  /*0e70*/  VIADD R5, R43, 0xffffffff ;  /* 0xffffffff2b057836 */ /* 0x001fe20000000000 */
[----:B------:R-:W-:Y:S02]  /*0e80*/  SHF.L.U32 R0, R21, R24, RZ ;  /* 0x0000001815007219 */ /* 0x000fe400000006ff */
[----:B------:R-:W-:Y:S01]  /*0e90*/  LOP3.LUT R3, R30, R3, RZ, 0xc0, !PT ;  /* 0x000000031e037212 */ /* 0x000fe200078ec0ff */
[----:B------:R-:W-:Y:S01]  /*0ea0*/  IMAD.MOV R7, RZ, RZ, -R4 ;  /* 0x000000ffff077224 */ /* 0x000fe200078e0a04 */
[----:B------:R-:W-:Y:S02]  /*0eb0*/  SEL R6, R6, R27, !P1 ;  /* 0x0000001b06067207 */ /* 0x000fe40004800000 */
[----:B------:R-:W-:Y:S01]  /*0ec0*/  LOP3.LUT R5, R12, R5, RZ, 0xc0, !PT ;  /* 0x000000050c057212 */ /* 0x000fe200078ec0ff */
[----:B------:R-:W-:Y:S02]  /*0ed0*/  IMAD R3, R0, R4, R3 ;  /* 0x0000000400037224 */ /* 0x000fe400078e0203 */
[----:B--2---:R-:W-:-:S02]  /*0ee0*/  IMAD R0, R7, R26, R14 ;  /* 0x0000001a07007224 */ /* 0x004fc400078e020e */
[----:B---3--:R-:W-:Y:S02]  /*0ef0*/  IMAD R6, R3, R25, R6 ;  /* 0x0000001903067224 */ /* 0x008fe400078e0206 */
[----:B------:R-:W-:Y:S02]  /*0f00*/  IMAD R43, R0, R43, R5 ;  /* 0x0000002b002b7224 */ /* 0x000fe400078e0205 */
[----:B------:R-:W-:-:S03]  /*0f10*/  IMAD.MOV.U32 R3, RZ, RZ, 0x1 ;  /* 0x00000001ff037424 */ /* 0x000fc600078e00ff */
[----:B------:R-:W-:Y:S02]  /*0f20*/  SEL R44, R43, R6, !P1 ;  /* 0x000000062b2c7207 */ /* 0x000fe40004800000 */
[----:B------:R-:W-:Y:S02]  /*0f30*/  PRMT R0, R3, 0x7610, R0 ;  /* 0x0000761003007816 */ /* 0x000fe40000000000 */
[----:B------:R-:W-:-:S07]  /*0f40*/  SEL R43, R6, R43, !P1 ;  /* 0x0000002b062b7207 */ /* 0x000fce0004800000 */
.L_x_9:
[----:B------:R-:W-:-:S08]  /*0f50*/  NOP ;  /* 0x0000000000007918 */ /* 0x000fd00000000000 */
[----:B------:R-:W0:Y:S02]  /*0f60*/  USETMAXREG.TRY_ALLOC.CTAPOOL UP0, 0xe8 ;  /* 0x000000e8000079c8 */ /* 0x000e240008000600 */
[----:B0-----:R-:W-:-:S13]  /*0f70*/  PLOP3.LUT P0, PT, PT, PT, UP0, 0x80, 0x0 ;  /* 0x000000000000781c */ /* 0x001fda0003f0f008 */
[----:B------:R-:W-:Y:S05]  /*0f80*/  @!P0 BRA `(.L_x_9) ;  /* 0xfffffffc00f08947 */ /* 0x000fea000383ffff */
[----:B------:R-:W-:Y:S01]  /*0f90*/  ULDC.64 UR4, c[0x0][0x598] ;  /* 0x0001660000047ab9 */ /* 0x000fe20000000a00 */
[----:B------:R-:W-:Y:S01]  /*0fa0*/  ULDC.64 UR36, c[0x0][0x208] ;  /* 0x0000820000247ab9 */ /* 0x000fe20000000a00 */
[----:B------:R-:W-:-:S04]  /*0fb0*/  ISETP.NE.U32.AND P0, PT, RZ, UR4, PT ;  /* 0x00000004ff007c0c */ /* 0x000fc8000bf05070 */
[----:B------:R-:W-:-:S13]  /*0fc0*/  ISETP.NE.AND.EX P0, PT, RZ, UR5, PT, P0 ;  /* 0x00000005ff007c0c */ /* 0x000fda000bf05300 */
[----:B------:R-:W-:Y:S05]  /*0fd0*/  @!P0 BRA `(.L_x_12) ;  /* 0x00000000001c8947 */ /* 0x000fea0003800000 */
[----:B------:R-:W0:Y:S02]  /*0fe0*/  LDC.64 R4, c[0x0][0x598] ;  /* 0x00016600ff047b82 */ /* 0x000e240000000a00 */
[----:B0-----:R-:W2:Y:S02]  /*0ff0*/  LDG.E.64 R4, desc[UR36][R4.64] ;  /* 0x0000002404047981 */ /* 0x001ea4000c1e1b00 */
[----:B--2---:R-:W-:-:S04]  /*1000*/  ISETP.NE.U32.AND P0, PT, R4, RZ, PT ;  /* 0x000000ff0400720c */ /* 0x004fc80003f05070 */
[----:B------:R-:W-:-:S13]  /*1010*/  ISETP.NE.AND.EX P0, PT, R5, RZ, PT, P0 ;  /* 0x000000ff0500720c */ /* 0x000fda0003f05300 */
[----:B------:R-:W-:Y:S05]  /*1020*/  @!P0 BRA `(.L_x_12) ;  /* 0x0000000000088947 */ /* 0x000fea0003800000 */
[----:B------:R0:W5:Y:S01]  /*1030*/  LD.E R40, desc[UR36][R4.64] ;  /* 0x0000002404287980 */ /* 0x000162000c101900 */
[----:B------:R-:W-:Y:S05]  /*1040*/  BRA `(.L_x_13) ;  /* 0x0000000000247947 */ /* 0x000fea0003800000 */
.L_x_12:
[----:B------:R-:W-:Y:S02]  /*1050*/  ULDC.64 UR4, c[0x0][0x588] ;  /* 0x0001620000047ab9 */ /* 0x000fe40000000a00 */
[----:B------:R-:W-:-:S04]  /*1060*/  ISETP.NE.U32.AND P0, PT, RZ, UR4, PT ;  /* 0x00000004ff007c0c */ /* 0x000fc8000bf05070 */
[----:B------:R-:W-:-:S13]  /*1070*/  ISETP.NE.AND.EX P0, PT, RZ, UR5, PT, P0 ;  /* 0x00000005ff007c0c */ /* 0x000fda000bf05300 */
[----:B------:R-:W-:Y:S05]  /*1080*/  @!P0 BRA `(.L_x_14) ;  /* 0x00000000000c8947 */ /* 0x000fea0003800000 */
[----:B------:R-:W0:Y:S02]  /*1090*/  LDC.64 R40, c[0x0][0x588] ;  /* 0x00016200ff287b82 */ /* 0x000e240000000a00 */
[----:B0-----:R1:W5:Y:S01]  /*10a0*/  LDG.E R40, desc[UR36][R40.64] ;  /* 0x0000002428287981 */ /* 0x001362000c1e1900 */
[----:B------:R-:W-:Y:S05]  /*10b0*/  BRA `(.L_x_13) ;  /* 0x0000000000087947 */ /* 0x000fea0003800000 */
.L_x_14:
[----:B------:R-:W-:Y:S02]  /*10c0*/  ULDC UR4, c[0x0][0x580] ;  /* 0x0001600000047ab9 */ /* 0x000fe40000000800 */
[----:B------:R-:W-:-:S07]  /*10d0*/  IMAD.U32 R40, RZ, RZ, UR4 ;  /* 0x00000004ff287e24 */ /* 0x000fce000f8e00ff */
.L_x_13:
[----:B------:R-:W-:Y:S02]  /*10e0*/  ULDC.64 UR4, c[0x0][0x5a0] ;  /* 0x0001680000047ab9 */ /* 0x000fe40000000a00 */
[----:B------:R-:W-:-:S04]  /*10f0*/  ISETP.NE.U32.AND P0, PT, RZ, UR4, PT ;  /* 0x00000004ff007c0c */ /* 0x000fc8000bf05070 */
[----:B------:R-:W-:-:S13]  /*1100*/  ISETP.NE.AND.EX P0, PT, RZ, UR5, PT, P0 ;  /* 0x00000005ff007c0c */ /* 0x000fda000bf05300 */
[----:B------:R-:W-:Y:S05]  /*1110*/  @!P0 BRA `(.L_x_15) ;  /* 0x00000000001c8947 */ /* 0x000fea0003800000 */
[----:B0-----:R-:W0:Y:S02]  /*1120*/  LDC.64 R4, c[0x0][0x5a0] ;  /* 0x00016800ff047b82 */ /* 0x001e240000000a00 */
[----:B0-----:R-:W2:Y:S02]  /*1130*/  LDG.E.64 R4, desc[UR36][R4.64] ;  /* 0x0000002404047981 */ /* 0x001ea4000c1e1b00 */
[----:B--2---:R-:W-:-:S04]  /*1140*/  ISETP.NE.U32.AND P0, PT, R4, RZ, PT ;  /* 0x000000ff0400720c */ /* 0x004fc80003f05070 */
[----:B------:R-:W-:-:S13]  /*1150*/  ISETP.NE.AND.EX P0, PT, R5, RZ, PT, P0 ;  /* 0x000000ff0500720c */ /* 0x000fda0003f05300 */
[----:B------:R-:W-:Y:S05]  /*1160*/  @!P0 BRA `(.L_x_15) ;  /* 0x0000000000088947 */ /* 0x000fea0003800000 */
[----:B-1----:R0:W5:Y:S01]  /*1170*/  LD.E R41, desc[UR36][R4.64] ;  /* 0x0000002404297980 */ /* 0x002162000c101900 */
[----:B------:R-:W-:Y:S05]  /*1180*/  BRA `(.L_x_16) ;  /* 0x0000000000247947 */ /* 0x000fea0003800000 */
.L_x_15:
[----:B------:R-:W-:Y:S02]  /*1190*/  ULDC.64 UR4, c[0x0][0x590] ;  /* 0x0001640000047ab9 */ /* 0x000fe40000000a00 */
[----:B------:R-:W-:-:S04]  /*11a0*/  ISETP.NE.U32.AND P0, PT, RZ, UR4, PT ;  /* 0x00000004ff007c0c */ /* 0x000fc8000bf05070 */
[----:B------:R-:W-:-:S13]  /*11b0*/  ISETP.NE.AND.EX P0, PT, RZ, UR5, PT, P0 ;  /* 0x00000005ff007c0c */ /* 0x000fda000bf05300 */
[----:B------:R-:W-:Y:S05]  /*11c0*/  @!P0 BRA `(.L_x_17) ;  /* 0x00000000000c8947 */ /* 0x000fea0003800000 */
[----:B0-----:R-:W1:Y:S02]  /*11d0*/  LDC.64 R4, c[0x0][0x590] ;  /* 0x00016400ff047b82 */ /* 0x001e640000000a00 */
[----:B-1----:R1:W5:Y:S01]  /*11e0*/  LDG.E R41, desc[UR36][R4.64] ;  /* 0x0000002404297981 */ /* 0x002362000c1e1900 */
[----:B------:R-:W-:Y:S05]  /*11f0*/  BRA `(.L_x_16) ;  /* 0x0000000000087947 */ /* 0x000fea0003800000 */
.L_x_17:
[----:B------:R-:W-:Y:S02]  /*1200*/  ULDC UR4, c[0x0][0x584] ;  /* 0x0001610000047ab9 */ /* 0x000fe40000000800 */
[----:B-1----:R-:W-:-:S07]  /*1210*/  IMAD.U32 R41, RZ, RZ, UR4 ;  /* 0x00000004ff297e24 */ /* 0x002fce000f8e00ff */
.L_x_16:
[----:B------:R-:W-:-:S13]  /*1220*/  LOP3.LUT P0, RZ, R0, 0xff, RZ, 0xc0, !PT ;  /* 0x000000ff00ff7812 */ /* 0x000fda000780c0ff */
[----:B------:R-:W-:Y:S05]  /*1230*/  @!P0 EXIT ;  /* 0x000000000000894d */ /* 0x000fea0003800000 */
[----:B------:R-:W-:Y:S01]  /*1240*/  ULDC UR4, c[0x0][0x28c] ;  /* 0x0000a30000047ab9 */ /* 0x000fe20000000800 */
[----:B------:R-:W-:Y:S01]  /*1250*/  LOP3.LUT R52, R19, 0x1, RZ, 0xfc, !PT ;  /* 0x0000000113347812 */ /* 0x000fe200078efcff */
[----:B------:R-:W-:Y:S01]  /*1260*/  UIADD3 UR4, UR4, 0x7f, URZ ;  /* 0x0000007f04047890 */ /* 0x000fe2000fffe03f */
[----:B------:R-:W-:Y:S01]  /*1270*/  UMOV UR38, URZ ;  /* 0x0000003f00267c82 */ /* 0x000fe20008000000 */
[----:B------:R-:W-:Y:S02]  /*1280*/  UMOV UR39, URZ ;  /* 0x0000003f00277c82 */ /* 0x000fe40008000000 */
[----:B------:R-:W-:-:S04]  /*1290*/  USHF.R.S32.HI UR5, URZ, 0x1f, UR4 ;  /* 0x0000001f3f057899 */ /* 0x000fc80008011404 */
[----:B------:R-:W-:-:S04]  /*12a0*/  ULEA.HI UR5, UR5, UR4, URZ, 0x7 ;  /* 0x0000000405057291 */ /* 0x000fc8000f8f383f */
[----:B------:R-:W-:-:S12]  /*12b0*/  USHF.R.S32.HI UR40, URZ, 0x7, UR5 ;  /* 0x000000073f287899 */ /* 0x000fd80008011405 */
.L_x_71:
[----:B------:R-:W-:Y:S01]  /*12c0*/  LOP3.LUT R0, R18, 0x80, RZ, 0xc0, !PT ;  /* 0x0000008012007812 */ /* 0x000fe200078ec0ff */
[----:B------:R-:W2:Y:S01]  /*12d0*/  S2UR UR7, SR_CgaCtaId ;  /* 0x00000000000779c3 */ /* 0x000ea20000008800 */
[----:B------:R-:W-:Y:S02]  /*12e0*/  UMOV UR6, 0x400 ;  /* 0x0000040000067882 */ /* 0x000fe40000000000 */
[----:B------:R-:W-:-:S06]  /*12f0*/  SHF.R.U32.HI R0, RZ, 0x7, R0 ;  /* 0x00000007ff007819 */ /* 0x000fcc0000011600 */
[----:B------:R-:W3:Y:S01]  /*1300*/  SHFL.IDX PT, R0, R0, RZ, 0x1f ;  /* 0x00001fff00007589 */ /* 0x000ee200000e0000 */
[----:B--2---:R-:W-:Y:S01]  /*1310*/  ULEA UR6, UR7, UR6, 0x18 ;  /* 0x0000000607067291 */ /* 0x004fe2000f8ec03f */
[----:B---3--:R-:W-:-:S13]  /*1320*/  R2UR UR4, R0 ;  /* 0x00000000000472ca */ /* 0x008fda00000e0000 */
[----:B------:R-:W-:-:S04]  /*1330*/  ULEA.HI UR5, UR4, UR4, URZ, 0x1 ;  /* 0x0000000404057291 */ /* 0x000fc8000f8f083f */
[----:B------:R-:W-:-:S04]  /*1340*/  ULOP3.LUT UR5, UR5, 0x7fffe, URZ, 0xc0, !UPT ;  /* 0x0007fffe05057892 */ /* 0x000fc8000f8ec03f */
[----:B------:R-:W-:-:S03]  /*1350*/  UIADD3 UR5, UR4, -UR5, URZ ;  /* 0x8000000504057290 */ /* 0x000fc6000fffe03f */
[----:B------:R-:W-:Y:S01]  /*1360*/  ULDC UR4, c[0x0][0x28c] ;  /* 0x0000a30000047ab9 */ /* 0x000fe20000000800 */
[----:B------:R-:W-:Y:S01]  /*1370*/  ULEA UR5, UR5, UR6, 0xd ;  /* 0x0000000605057291 */ /* 0x000fe2000f8e683f */
[----:B------:R-:W-:-:S03]  /*1380*/  ISETP.LT.AND P0, PT, RZ, UR4, PT ;  /* 0x00000004ff007c0c */ /* 0x000fc6000bf01270 */
[----:B------:R-:W-:-:S04]  /*1390*/  UIADD3 UR5, UR5, 0x180, URZ ;  /* 0x0000018005057890 */ /* 0x000fc8000fffe03f */
[----:B------:R-:W-:-:S04]  /*13a0*/  USHF.R.U32.HI UR5, URZ, 0x4, UR5 ;  /* 0x000000043f057899 */ /* 0x000fc80008011605 */
[----:B------:R-:W-:-:S04]  /*13b0*/  ULOP3.LUT UR5, UR5, 0x3fff, URZ, 0xc0, !UPT ;  /* 0x00003fff05057892 */ /* 0x000fc8000f8ec03f */
[----:B------:R-:W-:Y:S01]  /*13c0*/  ULOP3.LUT UR41, UR5, 0x10000, URZ, 0xfc, !UPT ;  /* 0x0001000005297892 */ /* 0x000fe2000f8efc3f */
[----:B------:R-:W-:Y:S11]  /*13d0*/  @P0 BRA `(.L_x_18) ;  /* 0x0000000000400947 */ /* 0x000ff60003800000 */
[----:B------:R-:W-:Y:S01]  /*13e0*/  MOV R0, 0x0 ;  /* 0x0000000000007802 */ /* 0x000fe20000000f00 */
[----:B------:R-:W-:Y:S01]  /*13f0*/  ULDC.64 UR4, c[0x4][0x68] ;  /* 0x01001a0000047ab9 */ /* 0x000fe20000000a00 */
[----:B------:R-:W-:Y:S01]  /*1400*/  ULDC.64 UR6, c[0x4][0x8] ;  /* 0x0100020000067ab9 */ /* 0x000fe20000000a00 */
[----:B01----:R-:W-:Y:S01]  /*1410*/  IMAD.U32 R4, RZ, RZ, UR4 ;  /* 0x00000004ff047e24 */ /* 0x003fe2000f8e00ff */
[----:B------:R0:W1:Y:S01]  /*1420*/  LDC.64 R14, c[0x4][R0] ;  /* 0x01000000000e7b82 */ /* 0x0000620000000a00 */
[----:B------:R-:W-:Y:S01]  /*1430*/  IMAD.U32 R5, RZ, RZ, UR5 ;  /* 0x00000005ff057e24 */ /* 0x000fe2000f8e00ff */
[----:B------:R-:W-:Y:S01]  /*1440*/  ULDC.64 UR4, c[0x4][0x70] ;  /* 0x01001c0000047ab9 */ /* 0x000fe20000000a00 */
[----:B------:R-:W-:Y:S02]  /*1450*/  IMAD.U32 R10, RZ, RZ, UR6 ;  /* 0x00000006ff0a7e24 */ /* 0x000fe4000f8e00ff */
[----:B------:R-:W-:Y:S02]  /*1460*/  IMAD.U32 R6, RZ, RZ, UR4 ;  /* 0x00000004ff067e24 */ /* 0x000fe4000f8e00ff */
[----:B------:R-:W-:-:S02]  /*1470*/  IMAD.U32 R7, RZ, RZ, UR5 ;  /* 0x00000005ff077e24 */ /* 0x000fc4000f8e00ff */
[----:B------:R-:W-:Y:S02]  /*1480*/  IMAD.U32 R11, RZ, RZ, UR7 ;  /* 0x00000007ff0b7e24 */ /* 0x000fe4000f8e00ff */
[----:B------:R-:W-:Y:S02]  /*1490*/  IMAD.MOV.U32 R8, RZ, RZ, 0x1e1 ;  /* 0x000001e1ff087424 */ /* 0x000fe400078e00ff */
[----:B------:R-:W-:Y:S02]  /*14a0*/  IMAD.MOV.U32 R12, RZ, RZ, 0x1 ;  /* 0x00000001ff0c7424 */ /* 0x000fe400078e00ff */
[----:B0-----:R-:W-:-:S07]  /*14b0*/  IMAD.MOV.U32 R13, RZ, RZ, RZ ;  /* 0x000000ffff0d7224 */ /* 0x001fce00078e00ff */
[----:B------:R-:W-:-:S07]  /*14c0*/  LEPC R20, `(.L_x_18) ;  /* 0x000000001014794e */ /* 0x000fce0000000000 */
[----:B-1---5:R-:W-:Y:S05]  /*14d0*/  CALL.ABS.NOINC R14 ;  /* 0x000000000e007343 */ /* 0x022fea0003c00000 */
.L_x_18:
[----:B------:R-:W-:-:S13]  /*14e0*/  ISETP.NE.AND P0, PT, R52, 0x3, PT ;  /* 0x000000033400780c */ /* 0x000fda0003f05270 */
[----:B------:R-:W-:Y:S05]  /*14f0*/  @!P0 BRA `(.L_x_19) ;  /* 0x0000000000048947 */ /* 0x000fea0003800000 */
[----:B------:R-:W-:Y:S01]  /*1500*/  BPT.TRAP 0x1 ;  /* 0x000000040000795c */ /* 0x000fe20000300000 */
.L_x_19:
[----:B------:R-:W2:Y:S01]  /*1510*/  S2UR UR5, SR_CgaCtaId ;  /* 0x00000000000579c3 */ /* 0x000ea20000008800 */
[----:B------:R-:W-:Y:S01]  /*1520*/  UMOV UR4, 0x400 ;  /* 0x0000040000047882 */ /* 0x000fe20000000000 */
[----:B------:R-:W-:Y:S02]  /*1530*/  IMAD.U32 R0, RZ, RZ, UR38 ;  /* 0x00000026ff007e24 */ /* 0x000fe4000f8e00ff */
[----:B------:R-:W-:-:S03]  /*1540*/  IMAD.U32 R3, RZ, RZ, UR39 ;  /* 0x00000027ff037e24 */ /* 0x000fc6000f8e00ff */
[----:B------:R-:W-:Y:S01]  /*1550*/  SHF.L.U32 R0, R0, 0x1f, RZ ;  /* 0x0000001f00007819 */ /* 0x000fe200000006ff */
[----:B--2---:R-:W-:-:S06]  /*1560*/  ULEA UR4, UR5, UR4, 0x18 ;  /* 0x0000000405047291 */ /* 0x004fcc000f8ec03f */
[----:B------:R-:W-:-:S04]  /*1570*/  IMAD.U32 R6, RZ, RZ, UR4 ;  /* 0x00000004ff067e24 */ /* 0x000fc8000f8e00ff */
[----:B------:R-:W-:-:S04]  /*1580*/  IMAD R3, R3, 0x8, R6 ;  /* 0x0000000803037824 */ /* 0x000fc800078e0206 */
[----:B------:R2:W3:Y:S01]  /*1590*/  SYNCS.PHASECHK.TRANS64.TRYWAIT P1, [R3+URZ], R0 ;  /* 0x00000000030075a7 */ /* 0x0004e2000802017f */
[----:B------:R-:W-:Y:S05]  /*15a0*/  @!P0 BRA `(.L_x_20) ;  /* 0x0000000000048947 */ /* 0x000fea0003800000 */
[----:B------:R-:W-:Y:S01]  /*15b0*/  BPT.TRAP 0x1 ;  /* 0x000000040000795c */ /* 0x000fe20000300000 */
.L_x_20:
[----:B---3--:R-:W-:Y:S05]  /*15c0*/  @P1 BRA `(.L_x_21) ;  /* 0x0000000000081947 */ /* 0x008fea0003800000 */
[----:B------:R-:W3:Y:S02]  /*15d0*/  SYNCS.PHASECHK.TRANS64.TRYWAIT P1, [R3+URZ], R0 ;  /* 0x00000000030075a7 */ /* 0x000ee4000802017f */
[----:B---3--:R-:W-:Y:S05]  /*15e0*/  @!P1 BRA `(.L_x_22) ;  /* 0x0000003c00409947 */ /* 0x008fea0003800000 */
.L_x_21:
[----:B------:R-:W-:-:S04]  /*15f0*/  UISETP.LT.AND UP0, UPT, UR40, 0x1, UPT ;  /* 0x000000012800788c */ /* 0x000fc8000bf01270 */
[----:B------:R-:W-:-:S06]  /*1600*/  USEL UR4, UR40, 0x1, UP0 ;  /* 0x0000000128047887 */ /* 0x000fcc0008000000 */
[----:B--23--:R-:W-:Y:S01]  /*1610*/  IMAD.U32 R0, RZ, RZ, UR4 ;  /* 0x00000004ff007e24 */ /* 0x00cfe2000f8e00ff */
[----:B------:R-:W-:Y:S05]  /*1620*/  WARPSYNC.ALL ;  /* 0x0000000000007948 */ /* 0x000fea0003800000 */
[----:B------:R-:W-:-:S04]  /*1630*/  IADD3 R0, -R0, UR40, RZ ;  /* 0x0000002800007c10 */ /* 0x000fc8000fffe1ff */
[----:B------:R-:W-:Y:S02]  /*1640*/  ISETP.GE.AND P1, PT, R0, 0x1, PT ;  /* 0x000000010000780c */ /* 0x000fe40003f26270 */
[----:B------:R-:W-:Y:S01]  /*1650*/  R2UR UR4, R6 ;  /* 0x00000000060472ca */ /* 0x000fe200000e0000 */
[----:B------:R-:W-:Y:S01]  /*1660*/  UIMAD UR6, UR39, 0x600, UR41 ;  /* 0x00000600270678a4 */ /* 0x000fe2000f8e0229 */
[----:B------:R-:W-:Y:S01]  /*1670*/  WARPGROUP.ARRIVE ;  /* 0x00000000000079c5 */ /* 0x000fe20000000000 */
[----:B------:R-:W-:Y:S01]  /*1680*/  UMOV UR9, 0x40000040 ;  /* 0x4000004000097882 */ /* 0x000fe20000000000 */
[----:B------:R-:W-:Y:S01]  /*1690*/  UMOV UR11, 0x40000040 ;  /* 0x40000040000b7882 */ /* 0x000fe20000000000 */
[----:B------:R-:W-:-:S03]  /*16a0*/  UIADD3 UR7, UR6, 0x400, URZ ;  /* 0x0000040006077890 */ /* 0x000fc6000fffe03f */
[----:B------:R-:W-:-:S05]  /*16b0*/  UMOV UR8, UR6 ;  /* 0x0000000600087c82 */ /* 0x000fca0008000000 */
[----:B------:R-:W-:-:S04]  /*16c0*/  UIADD3 UR4, UR4, 0x30180, URZ ;  /* 0x0003018004047890 */ /* 0x000fc8000fffe03f */
[----:B------:R-:W-:-:S04]  /*16d0*/  USHF.R.U32.HI UR4, URZ, 0x4, UR4 ;  /* 0x000000043f047899 */ /* 0x000fc80008011604 */
[----:B------:R-:W-:-:S04]  /*16e0*/  ULOP3.LUT UR4, UR4, 0x3fff, URZ, 0xc0, !UPT ;  /* 0x00003fff04047892 */ /* 0x000fc8000f8ec03f */
[----:B------:R-:W-:-:S04]  /*16f0*/  ULOP3.LUT UR4, UR4, 0x10000, URZ, 0xfc, !UPT ;  /* 0x0001000004047892 */ /* 0x000fc8000f8efc3f */
[----:B------:R-:W-:-:S07]  /*1700*/  ULEA UR5, UR39, UR4, 0x7 ;  /* 0x0000000427057291 */ /* 0x000fce000f8e383f */
[----:B------:R-:W-:Y:S02]  /*1710*/  UMOV UR10, UR5 ;  /* 0x00000005000a7c82 */ /* 0x000fe40008000000 */
[----:B------:R-:W-:Y:S01]  /*1720*/  IGMMA.64x16x32.S8.S8 R32, gdesc[UR8], RZ, !UPT, gsb0 ;  /* 0x00600000082079f1 */ /* 0x000fe2000c0410ff */
[----:B------:R-:W-:Y:S01]  /*1730*/  UMOV UR8, UR7 ;  /* 0x0000000700087c82 */ /* 0x000fe20008000000 */
[----:B------:R-:W-:Y:S01]  /*1740*/  UMOV UR9, 0x40000040 ;  /* 0x4000004000097882 */ /* 0x000fe20000000000 */
[----:B------:R-:W-:Y:S01]  /*1750*/  UIADD3 UR7, UR6, 0x402, URZ ;  /* 0x0000040206077890 */ /* 0x000fe2000fffe03f */
[----:B------:R-:W-:Y:S02]  /*1760*/  WARPGROUP.DEPBAR.LE gsb0, 0x0 ;  /* 0x00008000000079c5 */ /* 0x000fe40000010000 */
[----:B------:R-:W-:-:S06]  /*1770*/  WARPGROUP.ARRIVE ;  /* 0x00000000000079c5 */ /* 0x000fcc0000000000 */
[----:B------:R-:W-:Y:S01]  /*1780*/  IGMMA.64x16x32.S8.S8 R24, gdesc[UR8], RZ, !UPT, gsb0 ;  /* 0x00600000081879f1 */ /* 0x000fe2000c0410ff */
[----:B------:R-:W-:Y:S02]  /*1790*/  UIADD3 UR8, UR6, 0x2, URZ ;  /* 0x0000000206087890 */ /* 0x000fe4000fffe03f */
[----:B------:R-:W-:Y:S01]  /*17a0*/  UIADD3 UR10, UR5, 0x2, URZ ;  /* 0x00000002050a7890 */ /* 0x000fe2000fffe03f */
[----:B------:R-:W-:Y:S01]  /*17b0*/  UMOV UR9, 0x40000040 ;  /* 0x4000004000097882 */ /* 0x000fe20000000000 */
[----:B------:R-:W-:Y:S01]  /*17c0*/  UMOV UR11, 0x40000040 ;  /* 0x40000040000b7882 */ /* 0x000fe20000000000 */
[----:B------:R-:W-:Y:S02]  /*17d0*/  WARPGROUP.DEPBAR.LE gsb0, 0x0 ;  /* 0x00008000000079c5 */ /* 0x000fe40000010000 */
[----:B------:R-:W-:-:S06]  /*17e0*/  WARPGROUP.ARRIVE ;  /* 0x00000000000079c5 */ /* 0x000fcc0000000000 */
[----:B------:R-:W-:Y:S01]  /*17f0*/  IGMMA.64x16x32.S8.S8 R32, gdesc[UR8], R32, gsb0 ;  /* 0x00600000082079f1 */ /* 0x000fe20008041020 */
[----:B------:R-:W-:Y:S01]  /*1800*/  UMOV UR8, UR7 ;  /* 0x0000000700087c82 */ /* 0x000fe20008000000 */
[----:B------:R-:W-:Y:S01]  /*1810*/  UMOV UR9, 0x40000040 ;  /* 0x4000004000097882 */ /* 0x000fe20000000000 */
[----:B------:R-:W-:Y:S01]  /*1820*/  UIADD3 UR7, UR6, 0x404, URZ ;  /* 0x0000040406077890 */ /* 0x000fe2000fffe03f */
[----:B------:R-:W-:Y:S02]  /*1830*/  WARPGROUP.DEPBAR.LE gsb0, 0x0 ;  /* 0x00008000000079c5 */ /* 0x000fe40000010000 */
[----:B------:R-:W-:-:S06]  /*1840*/  WARPGROUP.ARRIVE ;  /* 0x00000000000079c5 */ /* 0x000fcc0000000000 */
[----:B------:R-:W-:Y:S01]  /*1850*/  IGMMA.64x16x32.S8.S8 R24, gdesc[UR8], R24, gsb0 ;  /* 0x00600000081879f1 */ /* 0x000fe20008041018 */
        /* <DEDUP_REMOVED lines=9> */
[----:B------:R-:W-:Y:S02]  /*18f0*/  WARPGROUP.DEPBAR.LE gsb0, 0x0 ;  /* 0x00008000000079c5 */ /* 0x000fe40000010000 */
[----:B------:R-:W-:-:S06]  /*1900*/  WARPGROUP.ARRIVE ;  /* 0x00000000000079c5 */ /* 0x000fcc0000000000 */
[----:B------:R-:W-:Y:S01]  /*1910*/  IGMMA.64x16x32.S8.S8 R24, gdesc[UR8], R24, gsb0 ;  /* 0x00600000081879f1 */ /* 0x000fe20008041018 */
[----:B------:R-:W-:Y:S02]  /*1920*/  UIADD3 UR8, UR6, 0x6, URZ ;  /* 0x0000000606087890 */ /* 0x000fe4000fffe03f */
[----:B------:R-:W-:Y:S01]  /*1930*/  UIADD3 UR10, UR5, 0x6, URZ ;  /* 0x00000006050a7890 */ /* 0x000fe2000fffe03f */
[----:B------:R-:W-:Y:S01]  /*1940*/  UMOV UR9, 0x40000040 ;  /* 0x4000004000097882 */ /* 0x000fe20000000000 */
[----:B------:R-:W-:Y:S01]  /*1950*/  UMOV UR11, 0x40000040 ;  /* 0x40000040000b7882 */ /* 0x000fe20000000000 */
[----:B------:R-:W-:Y:S01]  /*1960*/  UIADD3 UR6, UR6, 0x406, URZ ;  /* 0x0000040606067890 */ /* 0x000fe2000fffe03f */
[----:B------:R-:W-:Y:S02]  /*1970*/  WARPGROUP.DEPBAR.LE gsb0, 0x0 ;  /* 0x00008000000079c5 */ /* 0x000fe40000010000 */
[----:B------:R-:W-:-:S06]  /*1980*/  WARPGROUP.ARRIVE ;  /* 0x00000000000079c5 */ /* 0x000fcc0000000000 */
[----:B------:R-:W-:Y:S01]  /*1990*/  IGMMA.64x16x32.S8.S8 R32, gdesc[UR8], R32, gsb0 ;  /* 0x00600000082079f1 */ /* 0x000fe20008041020 */
[----:B------:R-:W-:Y:S01]  /*19a0*/  UMOV UR8, UR6 ;  /* 0x0000000600087c82 */ /* 0x000fe20008000000 */
[----:B------:R-:W-:Y:S01]  /*19b0*/  UMOV UR9, 0x40000040 ;  /* 0x4000004000097882 */ /* 0x000fe20000000000 */
[----:B------:R-:W-:Y:S02]  /*19c0*/  WARPGROUP.DEPBAR.LE gsb0, 0x0 ;  /* 0x00008000000079c5 */ /* 0x000fe40000010000 */
[----:B------:R-:W-:-:S06]  /*19d0*/  WARPGROUP.ARRIVE ;  /* 0x00000000000079c5 */ /* 0x000fcc0000000000 */
[----:B------:R-:W-:Y:S03]  /*19e0*/  IGMMA.64x16x32.S8.S8 R24, gdesc[UR8], R24, gsb0 ;  /* 0x00600000081879f1 */ /* 0x000fe60008041018 */
[----:B------:R-:W-:Y:S02]  /*19f0*/  WARPGROUP.DEPBAR.LE gsb0, 0x0 ;  /* 0x00008000000079c5 */ /* 0x000fe40000010000 */
[----:B------:R-:W-:Y:S05]  /*1a00*/  @!P1 BRA `(.L_x_23) ;  /* 0x0000000400849947 */ /* 0x000fea0003800000 */
[----:B------:R-:W-:Y:S02]  /*1a10*/  UIADD3 UR5, UR39, 0x1, URZ ;  /* 0x0000000127057890 */ /* 0x000fe4000fffe03f */
[----:B------:R-:W-:Y:S02]  /*1a20*/  IMAD.U32 R3, RZ, RZ, UR39 ;  /* 0x00000027ff037e24 */ /* 0x000fe4000f8e00ff */
[----:B------:R-:W-:-:S04]  /*1a30*/  UISETP.NE.AND UP0, UPT, UR5, 0x8, UPT ;  /* 0x000000080500788c */ /* 0x000fc8000bf05270 */
[----:B------:R-:W-:Y:S02]  /*1a40*/  USEL UR6, URZ, 0x1, UP0 ;  /* 0x000000013f067887 */ /* 0x000fe40008000000 */
[----:B------:R-:W-:Y:S02]  /*1a50*/  USEL UR5, UR5, URZ, UP0 ;  /* 0x0000003f05057287 */ /* 0x000fe40008000000 */
[----:B------:R-:W-:-:S06]  /*1a60*/  ULOP3.LUT UR6, UR38, UR6, URZ, 0x3c, !UPT ;  /* 0x0000000626067292 */ /* 0x000fcc000f8e3c3f */
[----:B------:R-:W-:-:S07]  /*1a70*/  IMAD.U32 R7, RZ, RZ, UR6 ;  /* 0x00000006ff077e24 */ /* 0x000fce000f8e00ff */
.L_x_30:
[----:B------:R-:W-:Y:S05]  /*1a80*/  @!P0 BRA `(.L_x_24) ;  /* 0x0000000000048947 */ /* 0x000fea0003800000 */
[----:B------:R-:W-:Y:S01]  /*1a90*/  BPT.TRAP 0x1 ;  /* 0x000000040000795c */ /* 0x000fe20000300000 */
.L_x_24:
[----:B------:R-:W2:Y:S01]  /*1aa0*/  S2UR UR7, SR_CgaCtaId ;  /* 0x00000000000779c3 */ /* 0x000ea20000008800 */
[----:B------:R-:W-:Y:S01]  /*1ab0*/  UMOV UR6, 0x400 ;  /* 0x0000040000067882 */ /* 0x000fe20000000000 */
[----:B01----:R-:W-:Y:S01]  /*1ac0*/  IMAD.U32 R5, RZ, RZ, UR5 ;  /* 0x00000005ff057e24 */ /* 0x003fe2000f8e00ff */
[----:B------:R-:W-:Y:S01]  /*1ad0*/  SHF.L.U32 R4, R7, 0x1f, RZ ;  /* 0x0000001f07047819 */ /* 0x000fe200000006ff */
[----:B--2---:R-:W-:-:S06]  /*1ae0*/  ULEA UR6, UR7, UR6, 0x18 ;  /* 0x0000000607067291 */ /* 0x004fcc000f8ec03f */
[----:B------:R-:W-:-:S04]  /*1af0*/  IMAD.U32 R6, RZ, RZ, UR6 ;  /* 0x00000006ff067e24 */ /* 0x000fc8000f8e00ff */
[----:B------:R-:W-:-:S04]  /*1b00*/  IMAD R5, R5, 0x8, R6 ;  /* 0x0000000805057824 */ /* 0x000fc800078e0206 */
[----:B------:R0:W1:Y:S01]  /*1b10*/  SYNCS.PHASECHK.TRANS64.TRYWAIT P1, [R5+URZ], R4 ;  /* 0x00000004050075a7 */ /* 0x000062000802017f */
[----:B------:R-:W-:Y:S05]  /*1b20*/  @!P0 BRA `(.L_x_25) ;  /* 0x0000000000048947 */ /* 0x000fea0003800000 */
[----:B------:R-:W-:Y:S01]  /*1b30*/  BPT.TRAP 0x1 ;  /* 0x000000040000795c */ /* 0x000fe20000300000 */
.L_x_25:
[----:B-1----:R-:W-:Y:S05]  /*1b40*/  @P1 BRA `(.L_x_26) ;  /* 0x0000000000081947 */ /* 0x002fea0003800000 */
[----:B------:R-:W1:Y:S02]  /*1b50*/  SYNCS.PHASECHK.TRANS64.TRYWAIT P1, [R5+URZ], R4 ;  /* 0x00000004050075a7 */ /* 0x000e64000802017f */
[----:B-1----:R-:W-:Y:S05]  /*1b60*/  @!P1 BRA `(.L_x_27) ;  /* 0x0000003400f49947 */ /* 0x002fea0003800000 */
.L_x_26:
[----:B------:R-:W-:Y:S01]  /*1b70*/  ULEA UR6, UR5, UR4, 0x7 ;  /* 0x0000000405067291 */ /* 0x000fe2000f8e383f */
[----:B------:R-:W-:Y:S01]  /*1b80*/  WARPGROUP.ARRIVE ;  /* 0x00000000000079c5 */ /* 0x000fe20000000000 */
[----:B------:R-:W-:Y:S01]  /*1b90*/  UIMAD UR7, UR5, 0x600, UR41 ;  /* 0x00000600050778a4 */ /* 0x000fe2000f8e0229 */
[----:B------:R-:W-:Y:S01]  /*1ba0*/  UMOV UR11, 0x40000040 ;  /* 0x40000040000b7882 */ /* 0x000fe20000000000 */
[----:B------:R-:W-:Y:S02]  /*1bb0*/  UMOV UR9, 0x40000040 ;  /* 0x4000004000097882 */ /* 0x000fe40000000000 */
[----:B------:R-:W-:Y:S01]  /*1bc0*/  UIADD3 UR12, UR7, 0x400, URZ ;  /* 0x00000400070c7890 */ /* 0x000fe2000fffe03f */
[----:B------:R-:W-:Y:S02]  /*1bd0*/  UMOV UR10, UR6 ;  /* 0x00000006000a7c82 */ /* 0x000fe40008000000 */
[----:B------:R-:W-:Y:S02]  /*1be0*/  UMOV UR8, UR7 ;  /* 0x0000000700087c82 */ /* 0x000fe40008000000 */
[----:B------:R-:W-:Y:S01]  /*1bf0*/  IGMMA.64x16x32.S8.S8 R32, gdesc[UR8], R32, gsb0 ;  /* 0x00600000082079f1 */ /* 0x000fe20008041020 */
[----:B------:R-:W-:Y:S01]  /*1c00*/  UMOV UR9, 0x40000040 ;  /* 0x4000004000097882 */ /* 0x000fe20000000000 */
[----:B------:R-:W-:Y:S01]  /*1c10*/  UMOV UR8, UR12 ;  /* 0x0000000c00087c82 */ /* 0x000fe20008000000 */
[----:B------:R-:W-:Y:S01]  /*1c20*/  UIADD3 UR12, UR7, 0x402, URZ ;  /* 0x00000402070c7890 */ /* 0x000fe2000fffe03f */
[----:B------:R-:W-:-:S02]  /*1c30*/  WARPGROUP.DEPBAR.LE gsb0, 0x0 ;  /* 0x00008000000079c5 */ /* 0x000fc40000010000 */
        /* <DEDUP_REMOVED lines=42> */
[----:B------:R-:W-:Y:S01]  /*1ee0*/  BPT.TRAP 0x1 ;  /* 0x000000040000795c */ /* 0x000fe20000300000 */
.L_x_28:
[----:B------:R-:W-:-:S13]  /*1ef0*/  ISETP.NE.AND P1, PT, R23, RZ, PT ;  /* 0x000000ff1700720c */ /* 0x000fda0003f25270 */
[----:B01----:R-:W-:-:S04]  /*1f00*/  @P1 IMAD R4, R3, 0x8, R6 ;  /* 0x0000000803041824 */ /* 0x003fc800078e0206 */
[----:B------:R-:W-:-:S05]  /*1f10*/  @P1 VIADD R5, R4, 0x40 ;  /* 0x0000004004051836 */ /* 0x000fca0000000000 */
[----:B------:R-:W-:-:S04]  /*1f20*/  @P1 PRMT R5, R22, 0x654, R5 ;  /* 0x0000065416051816 */ /* 0x000fc80000000005 */
[----:B------:R0:W-:Y:S01]  /*1f30*/  @P1 SYNCS.ARRIVE.TRANS64.RED.A1T0 RZ, [R5+URZ], RZ ;  /* 0x000000ff05ff19a7 */ /* 0x0001e2000810043f */
[----:B------:R-:W-:-:S13]  /*1f40*/  ISETP.GT.U32.AND P1, PT, R19, 0x1, PT ;  /* 0x000000011300780c */ /* 0x000fda0003f24070 */
[----:B0-----:R-:W-:Y:S05]  /*1f50*/  @P1 BRA `(.L_x_29) ;  /* 0x0000000000041947 */ /* 0x001fea0003800000 */
[----:B------:R-:W-:Y:S01]  /*1f60*/  BPT.TRAP 0x1 ;  /* 0x000000040000795c */ /* 0x000fe20000300000 */
.L_x_29:
[----:B------:R-:W-:Y:S01]  /*1f70*/  UIADD3 UR5, UR5, 0x1, URZ ;  /* 0x0000000105057890 */ /* 0x000fe2000fffe03f */
[C---:B------:R-:W-:Y:S01]  /*1f80*/  ISETP.GT.AND P2, PT, R0.reuse, 0x1, PT ;  /* 0x000000010000780c */ /* 0x040fe20003f44270 */
[----:B------:R-:W-:Y:S02]  /*1f90*/  VIADD R3, R3, 0x1 ;  /* 0x0000000103037836 */ /* 0x000fe40000000000 */
[----:B------:R-:W-:Y:S01]  /*1fa0*/  UISETP.NE.AND UP0, UPT, UR5, 0x8, UPT ;  /* 0x000000080500788c */ /* 0x000fe2000bf05270 */
[----:B------:R-:W-:Y:S02]  /*1fb0*/  VIADD R0, R0, 0xffffffff ;  /* 0xffffffff00007836 */ /* 0x000fe40000000000 */
[C---:B------:R-:W-:Y:S01]  /*1fc0*/  ISETP.NE.AND P1, PT, R3.reuse, 0x8, PT ;  /* 0x000000080300780c */ /* 0x040fe20003f25270 */
[----:B------:R-:W-:Y:S02]  /*1fd0*/  USEL UR6, URZ, 0x1, UP0 ;  /* 0x000000013f067887 */ /* 0x000fe40008000000 */
[----:B------:R-:W-:Y:S01]  /*1fe0*/  USEL UR5, UR5, URZ, UP0 ;  /* 0x0000003f05057287 */ /* 0x000fe20008000000 */
[----:B------:R-:W-:-:S03]  /*1ff0*/  SEL R3, R3, RZ, P1 ;  /* 0x000000ff03037207 */ /* 0x000fc60000800000 */
[----:B------:R-:W-:Y:S01]  /*2000*/  LOP3.LUT R7, R7, UR6, RZ, 0x3c, !PT ;  /* 0x0000000607077c12 */ /* 0x000fe2000f8e3cff */
[----:B------:R-:W-:Y:S07]  /*2010*/  @P2 BRA `(.L_x_30) ;  /* 0xfffffff800982947 */ /* 0x000fee000383ffff */
.L_x_23:
[----:B------:R-:W2:Y:S02]  /*2020*/  LDC R0, c[0x0][0x28c] ;  /* 0x0000a300ff007b82 */ /* 0x000ea40000000800 */
[----:B--2---:R-:W-:-:S13]  /*2030*/  ISETP.GE.AND P1, PT, R0, 0x1, PT ;  /* 0x000000010000780c */ /* 0x004fda0003f26270 */
[----:B------:R-:W-:Y:S05]  /*2040*/  @!P1 BRA `(.L_x_31) ;  /* 0x0000000000409947 */ /* 0x000fea0003800000 */
[----:B------:R-:W-:Y:S05]  /*2050*/  @!P0 BRA `(.L_x_32) ;  /* 0x0000000000048947 */ /* 0x000fea0003800000 */
[----:B------:R-:W-:Y:S01]  /*2060*/  BPT.TRAP 0x1 ;  /* 0x000000040000795c */ /* 0x000fe20000300000 */
.L_x_32:
[----:B------:R-:W-:Y:S01]  /*2070*/  ISETP.NE.AND P0, PT, R23, RZ, PT ;  /* 0x000000ff1700720c */ /* 0x000fe20003f05270 */
[----:B------:R-:W-:-:S12]  /*2080*/  UISETP.LT.AND UP1, UPT, UR40, 0x1, UPT ;  /* 0x000000012800788c */ /* 0x000fd8000bf21270 */
[----:B------:R-:W-:-:S05]  /*2090*/  VOTEU.ANY UP0, P0 ;  /* 0x00000000003f7886 */ /* 0x000fca0000000100 */
[----:B------:R-:W-:-:S04]  /*20a0*/  @UP0 USEL UR4, UR40, 0x1, UP1 ;  /* 0x0000000128040887 */ /* 0x000fc80008800000 */
[----:B------:R-:W-:-:S06]  /*20b0*/  @UP0 UIADD3 UR4, UR39, UR40, -UR4 ;  /* 0x0000002827040290 */ /* 0x000fcc000fffe804 */
[----:B------:R-:W-:-:S04]  /*20c0*/  IMAD.U32 R0, RZ, RZ, UR4 ;  /* 0x00000004ff007e24 */ /* 0x000fc8000f8e00ff */
[----:B------:R-:W-:-:S05]  /*20d0*/  @P0 IMAD.SHL.U32 R0, R0, 0x8, RZ ;  /* 0x0000000800000824 */ /* 0x000fca00078e00ff */
[----:B------:R-:W-:-:S04]  /*20e0*/  @P0 LOP3.LUT R0, R0, 0x38, RZ, 0xc0, !PT ;  /* 0x0000003800000812 */ /* 0x000fc800078ec0ff */
[----:B------:R-:W-:-:S04]  /*20f0*/  @P0 IADD3 R3, R6, 0x40, R0 ;  /* 0x0000004006030810 */ /* 0x000fc80007ffe000 */
[----:B------:R-:W-:-:S04]  /*2100*/  @P0 PRMT R3, R22, 0x654, R3 ;  /* 0x0000065416030816 */ /* 0x000fc80000000003 */
[----:B------:R2:W-:Y:S01]  /*2110*/  @P0 SYNCS.ARRIVE.TRANS64.RED.A1T0 RZ, [R3+URZ], RZ ;  /* 0x000000ff03ff09a7 */ /* 0x0005e2000810043f */
[----:B------:R-:W-:-:S13]  /*2120*/  ISETP.GT.U32.AND P0, PT, R19, 0x1, PT ;  /* 0x000000011300780c */ /* 0x000fda0003f04070 */
[----:B--2---:R-:W-:Y:S05]  /*2130*/  @P0 BRA `(.L_x_31) ;  /* 0x0000000000040947 */ /* 0x004fea0003800000 */
[----:B------:R-:W-:Y:S01]  /*2140*/  BPT.TRAP 0x1 ;  /* 0x000000040000795c */ /* 0x000fe20000300000 */
.L_x_31:
[----:B------:R-:W2:Y:S01]  /*2150*/  LDC R6, c[0x0][0x288] ;  /* 0x0000a200ff067b82 */ /* 0x000ea20000000800 */
[--C-:B------:R-:W-:Y:S01]  /*2160*/  SHF.R.U32.HI R0, RZ, 0x7, R18.reuse ;  /* 0x00000007ff007819 */ /* 0x100fe20000011612 */
[----:B------:R-:W-:Y:S01]  /*2170*/  UIADD3 UR39, UR40, UR39, URZ ;  /* 0x0000002728277290 */ /* 0x000fe2000fffe03f */
[----:B------:R-:W-:Y:S01]  /*2180*/  SHF.R.U32.HI R3, RZ, 0x2, R18 ;  /* 0x00000002ff037819 */ /* 0x000fe20000011612 */
[----:B------:R-:W-:Y:S01]  /*2190*/  ULDC UR8, c[0x0][0x284] ;  /* 0x0000a10000087ab9 */ /* 0x000fe20000000800 */
[----:B01----:R-:W-:Y:S01]  /*21a0*/  LOP3.LUT R4, R18, 0x60, RZ, 0xc0, !PT ;  /* 0x0000006012047812 */ /* 0x003fe200078ec0ff */
[----:B------:R-:W-:Y:S01]  /*21b0*/  USHF.R.U32.HI UR4, URZ, 0x3, UR39 ;  /* 0x000000033f047899 */ /* 0x000fe20008011627 */
[----:B------:R-:W-:Y:S01]  /*21c0*/  LOP3.LUT R0, R0, 0x1, RZ, 0xc0, !PT ;  /* 0x0000000100007812 */ /* 0x000fe200078ec0ff */
[----:B------:R-:W-:Y:S01]  /*21d0*/  UISETP.GT.U32.AND UP1, UPT, UR39, 0x7, UPT ;  /* 0x000000072700788c */ /* 0x000fe2000bf24070 */
[----:B------:R-:W-:Y:S01]  /*21e0*/  LOP3.LUT R3, R3, 0x7, RZ, 0xc0, !PT ;  /* 0x0000000703037812 */ /* 0x000fe200078ec0ff */
[----:B------:R-:W-:Y:S01]  /*21f0*/  ULOP3.LUT UR4, UR4, 0x1, URZ, 0xc0, !UPT ;  /* 0x0000000104047892 */ /* 0x000fe2000f8ec03f */
[----:B------:R-:W-:Y:S01]  /*2200*/  SHF.R.U32.HI R4, RZ, 0x1, R4 ;  /* 0x00000001ff047819 */ /* 0x000fe20000011604 */
[----:B------:R-:W-:Y:S01]  /*2210*/  IMAD.SHL.U32 R8, R0, 0x40, RZ ;  /* 0x0000004000087824 */ /* 0x000fe200078e00ff */
[----:B------:R-:W-:Y:S01]  /*2220*/  SHF.R.S32.HI R12, RZ, 0x1f, R49 ;  /* 0x0000001fff0c7819 */ /* 0x000fe20000011431 */
[----:B------:R-:W-:Y:S01]  /*2230*/  UISETP.NE.U32.AND UP0, UPT, UR4, 0x1, UPT ;  /* 0x000000010400788c */ /* 0x000fe2000bf05070 */
[-CC-:B------:R-:W-:Y:S01]  /*2240*/  IADD3 R5, RZ, -R4.reuse, -R3.reuse ;  /* 0x80000004ff057210 */ /* 0x180fe20007ffe803 */
[----:B------:R-:W-:Y:S01]  /*2250*/  ULDC.64 UR6, c[0x0][0x5d0] ;  /* 0x0001740000067ab9 */ /* 0x000fe20000000a00 */
[----:B------:R-:W-:Y:S01]  /*2260*/  LOP3.LUT R3, R8, 0x40, R3, 0xe2, !PT ;  /* 0x0000004008037812 */ /* 0x000fe200078ee203 */
[----:B------:R-:W-:Y:S01]  /*2270*/  IMAD.SHL.U32 R8, R18, 0x2, RZ ;  /* 0x0000000212087824 */ /* 0x000fe200078e00ff */
[----:B------:R-:W-:Y:S01]  /*2280*/  UISETP.LT.U32.AND UP1, UPT, UR40, 0x8, UP1 ;  /* 0x000000082800788c */ /* 0x000fe20008f21070 */
[----:B------:R-:W-:Y:S01]  /*2290*/  IMAD R5, R0, -0x40, R5 ;  /* 0xffffffc000057824 */ /* 0x000fe200078e0205 */
[----:B------:R-:W-:Y:S01]  /*22a0*/  LOP3.LUT R0, R18, 0x3, RZ, 0xc0, !PT ;  /* 0x0000000312007812 */ /* 0x000fe200078ec0ff */
[----:B------:R-:W-:Y:S01]  /*22b0*/  UISETP.GT.U32.AND UP0, UPT, UR40, 0x7, !UP0 ;  /* 0x000000072800788c */ /* 0x000fe2000c704070 */
[----:B------:R-:W-:Y:S01]  /*22c0*/  LOP3.LUT R4, R3, R4, RZ, 0xfc, !PT ;  /* 0x0000000403047212 */ /* 0x000fe200078efcff */
[----:B------:R-:W-:Y:S01]  /*22d0*/  IMAD.SHL.U32 R3, R44, 0x10, RZ ;  /* 0x000000102c037824 */ /* 0x000fe200078e00ff */
[----:B------:R-:W-:Y:S01]  /*22e0*/  USEL UR5, URZ, 0x1, !UP1 ;  /* 0x000000013f057887 */ /* 0x000fe2000c800000 */
[----:B--2---:R-:W-:Y:S01]  /*22f0*/  IMAD R10, R0, -0x2, R6 ;  /* 0xfffffffe000a7824 */ /* 0x004fe200078e0206 */
[----:B------:R-:W-:Y:S01]  /*2300*/  USEL UR4, URZ, 0x1, !UP0 ;  /* 0x000000013f047887 */ /* 0x000fe2000c000000 */
[----:B------:R-:W-:Y:S01]  /*2310*/  IMAD R0, R43, 0xc0, RZ ;  /* 0x000000c02b007824 */ /* 0x000fe200078e02ff */
[C---:B------:R-:W-:Y:S01]  /*2320*/  ISETP.GE.AND P0, PT, R3.reuse, R6, PT ;  /* 0x000000060300720c */ /* 0x040fe20003f06270 */
[----:B------:R-:W-:Y:S01]  /*2330*/  IMAD R6, R12, UR6, RZ ;  /* 0x000000060c067c24 */ /* 0x000fe2000f8e02ff */
[----:B------:R-:W-:Y:S01]  /*2340*/  LOP3.LUT R8, R3, 0x6, R8, 0xf8, !PT ;  /* 0x0000000603087812 */ /* 0x000fe200078ef808 */
[----:B------:R-:W-:Y:S01]  /*2350*/  ULOP3.LUT UR39, UR39, 0x7, URZ, 0xc0, !UPT ;  /* 0x0000000727277892 */ /* 0x000fe2000f8ec03f */
[C---:B------:R-:W-:Y:S01]  /*2360*/  ISETP.GE.OR P0, PT, R0.reuse, UR8, P0 ;  /* 0x0000000800007c0c */ /* 0x040fe20008706670 */
[----:B------:R-:W-:Y:S01]  /*2370*/  IMAD R11, R49, UR7, R6 ;  /* 0x00000007310b7c24 */ /* 0x000fe2000f8e0206 */
[----:B------:R-:W-:Y:S01]  /*2380*/  SHF.R.S32.HI R9, RZ, 0x1f, R8 ;  /* 0x0000001fff097819 */ /* 0x000fe20000011408 */
[----:B------:R-:W-:Y:S01]  /*2390*/  ULOP3.LUT UR38, UR4, UR38, UR5, 0x96, !UPT ;  /* 0x0000002604267292 */ /* 0x000fe2000f8e9605 */
[----:B------:R-:W-:Y:S01]  /*23a0*/  IADD3 R53, -R0, UR8, R5 ;  /* 0x0000000800357c10 */ /* 0x000fe2000fffe105 */
[----:B------:R-:W-:-:S02]  /*23b0*/  IMAD.MOV.U32 R5, RZ, RZ, RZ ;  /* 0x000000ffff057224 */ /* 0x000fc400078e00ff */
[----:B------:R-:W-:-:S04]  /*23c0*/  IMAD.WIDE.U32 R6, R49, UR6, R8 ;  /* 0x0000000631067c25 */ /* 0x000fc8000f8e0008 */
[----:B------:R-:W-:-:S04]  /*23d0*/  IMAD.WIDE R14, R43, 0xc0, R4 ;  /* 0x000000c02b0e7825 */ /* 0x000fc800078e0204 */
[----:B------:R-:W-:Y:S02]  /*23e0*/  IMAD.IADD R7, R7, 0x1, R11 ;  /* 0x0000000107077824 */ /* 0x000fe400078e020b */
[----:B------:R-:W-:Y:S02]  /*23f0*/  IMAD.IADD R58, R10, 0x1, -R3 ;  /* 0x000000010a3a7824 */ /* 0x000fe400078e0a03 */
[----:B------:R-:W-:Y:S01]  /*2400*/  IMAD.MOV.U32 R43, RZ, RZ, -0x1 ;  /* 0xffffffffff2b7424 */ /* 0x000fe200078e00ff */
[----:B------:R-:W-:Y:S06]  /*2410*/  @P0 BRA `(.L_x_33) ;  /* 0x0000000c00f80947 */ /* 0x000fec0003800000 */
[----:B------:R-:W0:Y:S01]  /*2420*/  LDC.64 R10, c[0x0][0x5c8] ;  /* 0x00017200ff0a7b82 */ /* 0x000e220000000a00 */
[----:B------:R-:W-:Y:S01]  /*2430*/  ULDC.64 UR4, c[0x0][0x5c0] ;  /* 0x0001700000047ab9 */ /* 0x000fe20000000a00 */
[----:B------:R-:W-:Y:S01]  /*2440*/  BSSY B0, `(.L_x_33) ;  /* 0x00000fb000007945 */ /* 0x000fe20003800000 */
[-C--:B0-----:R-:W-:Y:S02]  /*2450*/  IMAD R0, R15, R10.reuse, RZ ;  /* 0x0000000a0f007224 */ /* 0x081fe400078e02ff */
[----:B------:R-:W-:-:S04]  /*2460*/  IMAD.WIDE.U32 R6, R14, R10, R6 ;  /* 0x0000000a0e067225 */ /* 0x000fc800078e0006 */
[----:B------:R-:W-:Y:S01]  /*2470*/  IMAD R3, R14, R11, R0 ;  /* 0x0000000b0e037224 */ /* 0x000fe200078e0200 */
[----:B------:R-:W-:Y:S01]  /*2480*/  IADD3 R20, P0, R6, UR4, RZ ;  /* 0x0000000406147c10 */ /* 0x000fe2000ff1e0ff */
[C---:B------:R-:W-:Y:S02]  /*2490*/  IMAD.SHL.U32 R5, R10.reuse, 0x8, RZ ;  /* 0x000000080a057824 */ /* 0x040fe400078e00ff */
[----:B------:R-:W-:Y:S01]  /*24a0*/  IMAD.IADD R6, R7, 0x1, R3 ;  /* 0x0000000107067824 */ /* 0x000fe200078e0203 */
[----:B------:R-:W-:Y:S01]  /*24b0*/  SHF.L.U64.HI R3, R10, 0x3, R11 ;  /* 0x000000030a037819 */ /* 0x000fe2000001020b */
[----:B------:R-:W-:Y:S01]  /*24c0*/  IMAD R11, R11, 0x78, RZ ;  /* 0x000000780b0b7824 */ /* 0x000fe200078e02ff */
[----:B------:R-:W-:Y:S02]  /*24d0*/  IADD3 R44, P1, R5, R20, RZ ;  /* 0x00000014052c7210 */ /* 0x000fe40007f3e0ff */
[----:B------:R-:W-:Y:S02]  /*24e0*/  IADD3.X R21, R6, UR5, RZ, P0, !PT ;  /* 0x0000000506157c10 */ /* 0x000fe400087fe4ff */
[----:B-----5:R-:W-:-:S03]  /*24f0*/  ISETP.NE.AND P0, PT, R41, RZ, PT ;  /* 0x000000ff2900720c */ /* 0x020fc60003f05270 */
[----:B------:R-:W-:Y:S02]  /*2500*/  IMAD.X R45, R3, 0x1, R21, P1 ;  /* 0x00000001032d7824 */ /* 0x000fe400008e0615 */
[----:B------:R-:W-:-:S04]  /*2510*/  IMAD.WIDE.U32 R6, R10, 0x78, R44 ;  /* 0x000000780a067825 */ /* 0x000fc800078e002c */
[----:B------:R-:W-:Y:S01]  /*2520*/  IMAD.IADD R7, R7, 0x1, R11 ;  /* 0x0000000107077824 */ /* 0x000fe200078e020b */
[----:B------:R-:W-:-:S05]  /*2530*/  IADD3 R4, P1, R5, R6, RZ ;  /* 0x0000000605047210 */ /* 0x000fca0007f3e0ff */
[----:B------:R-:W-:Y:S01]  /*2540*/  IMAD.X R5, R3, 0x1, R7, P1 ;  /* 0x0000000103057824 */ /* 0x000fe200008e0607 */
[----:B------:R-:W-:Y:S07]  /*2550*/  @!P0 BRA `(.L_x_34) ;  /* 0x0000000800d48947 */ /* 0x000fee0003800000 */
[----:B------:R-:W0:Y:S01]  /*2560*/  LDC.64 R54, c[0x0][0x5b0] ;  /* 0x00016c00ff367b82 */ /* 0x000e220000000a00 */
[----:B------:R-:W-:Y:S01]  /*2570*/  ULDC.64 UR4, c[0x0][0x5b8] ;  /* 0x00016e0000047ab9 */ /* 0x000fe20000000a00 */
[----:B------:R-:W-:Y:S01]  /*2580*/  ISETP.GE.AND P0, PT, R53, 0x1, PT ;  /* 0x000000013500780c */ /* 0x000fe20003f06270 */
[----:B------:R-:W-:Y:S01]  /*2590*/  IMAD R0, R12, UR4, RZ ;  /* 0x000000040c007c24 */ /* 0x000fe2000f8e02ff */
[----:B------:R-:W-:Y:S01]  /*25a0*/  BSSY B1, `(.L_x_35) ;  /* 0x0000010000017945 */ /* 0x000fe20003800000 */
[C---:B------:R-:W-:Y:S01]  /*25b0*/  IMAD.WIDE.U32 R46, R49.reuse, UR4, R8 ;  /* 0x00000004312e7c25 */ /* 0x040fe2000f8e0008 */
[----:B------:R-:W-:Y:S02]  /*25c0*/  ISETP.LT.OR P2, PT, R58, 0x1, !P0 ;  /* 0x000000013a00780c */ /* 0x000fe40004741670 */
[----:B------:R-:W1:Y:S01]  /*25d0*/  LDC.64 R56, c[0x0][0x5a8] ;  /* 0x00016a00ff387b82 */ /* 0x000e620000000a00 */
[----:B------:R-:W-:Y:S02]  /*25e0*/  IMAD R11, R49, UR5, R0 ;  /* 0x00000005310b7c24 */ /* 0x000fe4000f8e0200 */
[----:B------:R-:W-:-:S02]  /*25f0*/  IMAD.MOV.U32 R10, RZ, RZ, R46 ;  /* 0x000000ffff0a7224 */ /* 0x000fc400078e002e */
[----:B------:R-:W-:Y:S02]  /*2600*/  IMAD.IADD R11, R47, 0x1, R11 ;  /* 0x000000012f0b7824 */ /* 0x000fe400078e020b */
[-C--:B0-----:R-:W-:Y:S01]  /*2610*/  IMAD R0, R15, R54.reuse, RZ ;  /* 0x000000360f007224 */ /* 0x081fe200078e02ff */
[----:B------:R-:W-:Y:S01]  /*2620*/  SHF.L.U64.HI R13, R54, 0x3, R55 ;  /* 0x00000003360d7819 */ /* 0x000fe20000010237 */
[----:B------:R-:W-:-:S04]  /*2630*/  IMAD.WIDE.U32 R8, R14, R54, R10 ;  /* 0x000000360e087225 */ /* 0x000fc800078e000a */
[----:B------:R-:W-:Y:S01]  /*2640*/  IMAD R3, R14, R55, R0 ;  /* 0x000000370e037224 */ /* 0x000fe200078e0200 */
[----:B-1----:R-:W-:Y:S01]  /*2650*/  IADD3 R48, P1, R8, R56, RZ ;  /* 0x0000003808307210 */ /* 0x002fe20007f3e0ff */
[----:B------:R-:W-:-:S03]  /*2660*/  IMAD.SHL.U32 R12, R54, 0x8, RZ ;  /* 0x00000008360c7824 */ /* 0x000fc600078e00ff */
[----:B------:R-:W-:Y:S01]  /*2670*/  IADD3.X R49, R57, R9, R3, P1, !PT ;  /* 0x0000000939317210 */ /* 0x000fe20000ffe403 */
[----:B------:R-:W-:Y:S08]  /*2680*/  @P2 BRA `(.L_x_36) ;  /* 0x0000000000042947 */ /* 0x000ff00003800000 */
[----:B------:R0:W5:Y:S02]  /*2690*/  LDG.E.U8 R42, desc[UR36][R48.64] ;  /* 0x00000024302a7981 */ /* 0x000164000c1e1100 */
.L_x_36:
[----:B------:R-:W-:Y:S05]  /*26a0*/  BSYNC B1 ;  /* 0x0000000000017941 */ /* 0x000fea0003800000 */
.L_x_35:
[----:B-----5:R-:W-:Y:S01]  /*26b0*/  LOP3.LUT R0, R42, 0xffff, RZ, 0xc0, !PT ;  /* 0x0000ffff2a007812 */ /* 0x020fe200078ec0ff */
[----:B------:R-:W-:Y:S01]  /*26c0*/  IMAD.WIDE.U32 R8, R14, R54, R12 ;  /* 0x000000360e087225 */ /* 0x000fe200078e000c */
[----:B------:R-:W-:Y:S01]  /*26d0*/  ISETP.LT.OR P3, PT, R58, 0x2, !P0 ;  /* 0x000000023a00780c */ /* 0x000fe20004761670 */
[----:B------:R-:W-:Y:S01]  /*26e0*/  BSSY B1, `(.L_x_37) ;  /* 0x000000e000017945 */ /* 0x000fe20003800000 */
[----:B------:R-:W-:Y:S01]  /*26f0*/  PRMT R0, R0, 0x8880, RZ ;  /* 0x0000888000007816 */ /* 0x000fe200000000ff */
[----:B------:R-:W-:Y:S01]  /*2700*/  IMAD.IADD R9, R3, 0x1, R9 ;  /* 0x0000000103097824 */ /* 0x000fe200078e0209 */
[----:B------:R-:W-:Y:S02]  /*2710*/  IADD3 R50, P4, P5, R46, R56, R8 ;  /* 0x000000382e327210 */ /* 0x000fe40007d9e008 */
[----:B------:R-:W-:Y:S01]  /*2720*/  ISETP.GE.AND P1, PT, R53, 0x9, PT ;  /* 0x000000093500780c */ /* 0x000fe20003f26270 */
[----:B------:R-:W-:Y:S01]  /*2730*/  IMAD R3, R0, R41, RZ ;  /* 0x0000002900037224 */ /* 0x000fe200078e02ff */
[----:B------:R-:W-:-:S02]  /*2740*/  IADD3.X R51, R11, R57, R9, P4, P5 ;  /* 0x000000390b337210 */ /* 0x000fc400027ea409 */
[----:B------:R-:W-:Y:S01]  /*2750*/  ISETP.LT.OR P4, PT, R58, 0x1, !P1 ;  /* 0x000000013a00780c */ /* 0x000fe20004f81670 */
[----:B------:R-:W-:-:S05]  /*2760*/  @!P2 IMAD R9, R32, R40, R3 ;  /* 0x000000282009a224 */ /* 0x000fca00078e0203 */
[----:B------:R1:W-:Y:S01]  /*2770*/  @!P2 STG.E.U8 desc[UR36][R20.64], R9 ;  /* 0x000000091400a986 */ /* 0x0003e2000c101124 */
[----:B------:R-:W-:Y:S06]  /*2780*/  @P3 BRA `(.L_x_38) ;  /* 0x00000000000c3947 */ /* 0x000fec0003800000 */
[----:B------:R-:W2:Y:S02]  /*2790*/  LDG.E.U8 R42, desc[UR36][R48.64+0x1] ;  /* 0x00000124302a7981 */ /* 0x000ea4000c1e1100 */
[----:B--2---:R-:W-:-:S05]  /*27a0*/  PRMT R0, R42, 0x8880, RZ ;  /* 0x000088802a007816 */ /* 0x004fca00000000ff */
[----:B------:R-:W-:-:S07]  /*27b0*/  IMAD R3, R0, R41, RZ ;  /* 0x0000002900037224 */ /* 0x000fce00078e02ff */
.L_x_38:
[----:B------:R-:W-:Y:S05]  /*27c0*/  BSYNC B1 ;  /* 0x0000000000017941 */ /* 0x000fea0003800000 */
.L_x_37:
[----:B------:R-:W-:Y:S01]  /*27d0*/  @!P3 IMAD R33, R33, R40, R3 ;  /* 0x000000282121b224 */ /* 0x000fe200078e0203 */
[----:B------:R-:W-:Y:S04]  /*27e0*/  BSSY B1, `(.L_x_39) ;  /* 0x0000006000017945 */ /* 0x000fe80003800000 */
[----:B------:R2:W-:Y:S01]  /*27f0*/  @!P3 STG.E.U8 desc[UR36][R20.64+0x1], R33 ;  /* 0x000001211400b986 */ /* 0x0005e2000c101124 */
[----:B------:R-:W-:Y:S05]  /*2800*/  @P4 BRA `(.L_x_40) ;  /* 0x00000000000c4947 */ /* 0x000fea0003800000 */
[----:B------:R-:W3:Y:S02]  /*2810*/  LDG.E.U8 R42, desc[UR36][R50.64] ;  /* 0x00000024322a7981 */ /* 0x000ee4000c1e1100 */
[----:B---3--:R-:W-:-:S05]  /*2820*/  PRMT R0, R42, 0x8880, RZ ;  /* 0x000088802a007816 */ /* 0x008fca00000000ff */
[----:B------:R-:W-:-:S07]  /*2830*/  IMAD R3, R0, R41, RZ ;  /* 0x0000002900037224 */ /* 0x000fce00078e02ff */
.L_x_40:
[----:B------:R-:W-:Y:S05]  /*2840*/  BSYNC B1 ;  /* 0x0000000000017941 */ /* 0x000fea0003800000 */
.L_x_39:
[----:B------:R-:W-:Y:S01]  /*2850*/  ISETP.LT.OR P3, PT, R58, 0x2, !P1 ;  /* 0x000000023a00780c */ /* 0x000fe20004f61670 */
[----:B-1----:R-:W-:Y:S01]  /*2860*/  @!P4 IMAD R9, R34, R40, R3 ;  /* 0x000000282209c224 */ /* 0x002fe200078e0203 */
[----:B------:R-:W-:Y:S01]  /*2870*/  BSSY B1, `(.L_x_41) ;  /* 0x000000b000017945 */ /* 0x000fe20003800000 */
[----:B------:R-:W-:Y:S02]  /*2880*/  ISETP.LT.OR P5, PT, R58, 0x9, !P1 ;  /* 0x000000093a00780c */ /* 0x000fe40004fa1670 */
[----:B--2---:R-:W-:Y:S01]  /*2890*/  IADD3 R33, P2, R14, 0x80, RZ ;  /* 0x000000800e217810 */ /* 0x004fe20007f5e0ff */
[----:B------:R1:W-:Y:S01]  /*28a0*/  @!P4 STG.E.U8 desc[UR36][R44.64], R9 ;  /* 0x000000092c00c986 */ /* 0x0003e2000c101124 */
[C---:B------:R-:W-:Y:S02]  /*28b0*/  ISETP.LT.OR P4, PT, R58.reuse, 0x9, !P0 ;  /* 0x000000093a00780c */ /* 0x040fe40004781670 */
[C---:B------:R-:W-:Y:S02]  /*28c0*/  ISETP.LT.OR P0, PT, R58.reuse, 0xa, !P0 ;  /* 0x0000000a3a00780c */ /* 0x040fe40004701670 */
[----:B------:R-:W-:-:S02]  /*28d0*/  ISETP.LT.OR P1, PT, R58, 0xa, !P1 ;  /* 0x0000000a3a00780c */ /* 0x000fc40004f21670 */
[----:B------:R-:W-:Y:S11]  /*28e0*/  @P3 BRA `(.L_x_42) ;  /* 0x00000000000c3947 */ /* 0x000ff60003800000 */
[----:B------:R-:W2:Y:S02]  /*28f0*/  LDG.E.U8 R42, desc[UR36][R50.64+0x1] ;  /* 0x00000124322a7981 */ /* 0x000ea4000c1e1100 */
[----:B--2---:R-:W-:-:S05]  /*2900*/  PRMT R0, R42, 0x8880, RZ ;  /* 0x000088802a007816 */ /* 0x004fca00000000ff */
[----:B------:R-:W-:-:S07]  /*2910*/  IMAD R3, R0, R41, RZ ;  /* 0x0000002900037224 */ /* 0x000fce00078e02ff */
.L_x_42:
[----:B------:R-:W-:Y:S05]  /*2920*/  BSYNC B1 ;  /* 0x0000000000017941 */ /* 0x000fea0003800000 */
.L_x_41:
[----:B------:R-:W-:Y:S01]  /*2930*/  @!P3 IMAD R35, R35, R40, R3 ;  /* 0x000000282323b224 */ /* 0x000fe200078e0203 */
[----:B------:R-:W-:Y:S04]  /*2940*/  BSSY B1, `(.L_x_43) ;  /* 0x0000006000017945 */ /* 0x000fe80003800000 */
[----:B------:R2:W-:Y:S01]  /*2950*/  @!P3 STG.E.U8 desc[UR36][R44.64+0x1], R35 ;  /* 0x000001232c00b986 */ /* 0x0005e2000c101124 */
[----:B------:R-:W-:Y:S05]  /*2960*/  @P4 BRA `(.L_x_44) ;  /* 0x00000000000c4947 */ /* 0x000fea0003800000 */
[----:B------:R-:W3:Y:S02]  /*2970*/  LDG.E.U8 R42, desc[UR36][R48.64+0x8] ;  /* 0x00000824302a7981 */ /* 0x000ee4000c1e1100 */
[----:B---3--:R-:W-:-:S05]  /*2980*/  PRMT R0, R42, 0x8880, RZ ;  /* 0x000088802a007816 */ /* 0x008fca00000000ff */
[----:B------:R-:W-:-:S07]  /*2990*/  IMAD R3, R0, R41, RZ ;  /* 0x0000002900037224 */ /* 0x000fce00078e02ff */
.L_x_44:
[----:B------:R-:W-:Y:S05]  /*29a0*/  BSYNC B1 ;  /* 0x0000000000017941 */ /* 0x000fea0003800000 */
.L_x_43:
[----:B-1----:R-:W-:Y:S01]  /*29b0*/  @!P4 IMAD R9, R36, R40, R3 ;  /* 0x000000282409c224 */ /* 0x002fe200078e0203 */
[----:B------:R-:W-:Y:S01]  /*29c0*/  BSSY B1, `(.L_x_45) ;  /* 0x0000007000017945 */ /* 0x000fe20003800000 */
[----:B------:R-:W-:-:S03]  /*29d0*/  IMAD.X R15, RZ, RZ, R15, P2 ;  /* 0x000000ffff0f7224 */ /* 0x000fc600010e060f */
[----:B------:R1:W-:Y:S01]  /*29e0*/  @!P4 STG.E.U8 desc[UR36][R20.64+0x8], R9 ;  /* 0x000008091400c986 */ /* 0x0003e2000c101124 */
[----:B------:R-:W-:Y:S05]  /*29f0*/  @P0 BRA `(.L_x_46) ;  /* 0x00000000000c0947 */ /* 0x000fea0003800000 */
[----:B------:R-:W3:Y:S02]  /*2a00*/  LDG.E.U8 R42, desc[UR36][R48.64+0x9] ;  /* 0x00000924302a7981 */ /* 0x000ee4000c1e1100 */
[----:B---3--:R-:W-:-:S05]  /*2a10*/  PRMT R0, R42, 0x8880, RZ ;  /* 0x000088802a007816 */ /* 0x008fca00000000ff */
[----:B------:R-:W-:-:S07]  /*2a20*/  IMAD R3, R0, R41, RZ ;  /* 0x0000002900037224 */ /* 0x000fce00078e02ff */
.L_x_46:
[----:B------:R-:W-:Y:S05]  /*2a30*/  BSYNC B1 ;  /* 0x0000000000017941 */ /* 0x000fea0003800000 */
.L_x_45:
[----:B------:R-:W-:Y:S01]  /*2a40*/  @!P0 IMAD R37, R37, R40, R3 ;  /* 0x0000002825258224 */ /* 0x000fe200078e0203 */
[----:B------:R-:W-:Y:S01]  /*2a50*/  BSSY B1, `(.L_x_47) ;  /* 0x0000007000017945 */ /* 0x000fe20003800000 */
[----:B------:R-:W-:-:S03]  /*2a60*/  IMAD R8, R15, R54, RZ ;  /* 0x000000360f087224 */ /* 0x000fc600078e02ff */
[----:B------:R3:W-:Y:S01]  /*2a70*/  @!P0 STG.E.U8 desc[UR36][R20.64+0x9], R37 ;  /* 0x0000092514008986 */ /* 0x0007e2000c101124 */
[----:B------:R-:W-:Y:S05]  /*2a80*/  @P5 BRA `(.L_x_48) ;  /* 0x00000000000c5947 */ /* 0x000fea0003800000 */
[----:B------:R-:W4:Y:S02]  /*2a90*/  LDG.E.U8 R42, desc[UR36][R50.64+0x8] ;  /* 0x00000824322a7981 */ /* 0x000f24000c1e1100 */
[----:B----4-:R-:W-:-:S05]  /*2aa0*/  PRMT R0, R42, 0x8880, RZ ;  /* 0x000088802a007816 */ /* 0x010fca00000000ff */
[----:B------:R-:W-:-:S07]  /*2ab0*/  IMAD R3, R0, R41, RZ ;  /* 0x0000002900037224 */ /* 0x000fce00078e02ff */
.L_x_48:
[----:B------:R-:W-:Y:S05]  /*2ac0*/  BSYNC B1 ;  /* 0x0000000000017941 */ /* 0x000fea0003800000 */
.L_x_47:
[----:B------:R-:W-:Y:S01]  /*2ad0*/  @!P5 IMAD R15, R38, R40, R3 ;  /* 0x00000028260fd224 */ /* 0x000fe200078e0203 */
[----:B------:R-:W-:Y:S01]  /*2ae0*/  BSSY B1, `(.L_x_49) ;  /* 0x0000009000017945 */ /* 0x000fe20003800000 */
[C---:B-1-3--:R-:W-:Y:S02]  /*2af0*/  IMAD R21, R33.reuse, R55, R8 ;  /* 0x0000003721157224 */ /* 0x04afe400078e0208 */
[CC--:B------:R-:W-:Y:S01]  /*2b00*/  IMAD.WIDE.U32 R12, R33.reuse, R54.reuse, R12 ;  /* 0x00000036210c7225 */ /* 0x0c0fe200078e000c */
[----:B------:R1:W-:Y:S03]  /*2b10*/  @!P5 STG.E.U8 desc[UR36][R44.64+0x8], R15 ;  /* 0x0000080f2c00d986 */ /* 0x0003e6000c101124 */
[----:B------:R-:W-:Y:S01]  /*2b20*/  IMAD.WIDE.U32 R8, R33, R54, R10 ;  /* 0x0000003621087225 */ /* 0x000fe200078e000a */
[----:B------:R-:W-:Y:S06]  /*2b30*/  @P1 BRA `(.L_x_50) ;  /* 0x00000000000c1947 */ /* 0x000fec0003800000 */
[----:B------:R-:W3:Y:S02]  /*2b40*/  LDG.E.U8 R42, desc[UR36][R50.64+0x9] ;  /* 0x00000924322a7981 */ /* 0x000ee4000c1e1100 */
[----:B---3--:R-:W-:-:S05]  /*2b50*/  PRMT R0, R42, 0x8880, RZ ;  /* 0x000088802a007816 */ /* 0x008fca00000000ff */
[----:B------:R-:W-:-:S07]  /*2b60*/  IMAD R3, R0, R41, RZ ;  /* 0x0000002900037224 */ /* 0x000fce00078e02ff */
.L_x_50:
[----:B------:R-:W-:Y:S05]  /*2b70*/  BSYNC B1 ;  /* 0x0000000000017941 */ /* 0x000fea0003800000 */
.L_x_49:
[----:B------:R-:W-:Y:S01]  /*2b80*/  @!P1 IMAD R39, R39, R40, R3 ;  /* 0x0000002827279224 */ /* 0x000fe200078e0203 */
[----:B------:R-:W-:Y:S01]  /*2b90*/  ISETP.GE.AND P2, PT, R53, 0x81, PT ;  /* 0x000000813500780c */ /* 0x000fe20003f46270 */
[----:B------:R-:W-:Y:S01]  /*2ba0*/  BSSY B1, `(.L_x_51) ;  /* 0x000000c000017945 */ /* 0x000fe20003800000 */
[----:B------:R-:W-:Y:S02]  /*2bb0*/  IADD3 R8, P5, R8, R56, RZ ;  /* 0x0000003808087210 */ /* 0x000fe40007fbe0ff */
[----:B------:R3:W-:Y:S01]  /*2bc0*/  @!P1 STG.E.U8 desc[UR36][R44.64+0x9], R39 ;  /* 0x000009272c009986 */ /* 0x0007e2000c101124 */
[----:B------:R-:W-:Y:S02]  /*2bd0*/  ISETP.LT.OR P1, PT, R58, 0x1, !P2 ;  /* 0x000000013a00780c */ /* 0x000fe40005721670 */
[----:B------:R-:W-:Y:S02]  /*2be0*/  IADD3.X R9, R57, R9, R21, P5, !PT ;  /* 0x0000000939097210 */ /* 0x000fe40002ffe415 */
[----:B------:R-:W-:-:S02]  /*2bf0*/  ISETP.GE.AND P0, PT, R53, 0x89, PT ;  /* 0x000000893500780c */ /* 0x000fc40003f06270 */
[----:B------:R-:W-:Y:S02]  /*2c00*/  IADD3 R46, P4, P3, R46, R56, R12 ;  /* 0x000000382e2e7210 */ /* 0x000fe40007b9e00c */
[----:B------:R-:W-:-:S05]  /*2c10*/  ISETP.LT.OR P5, PT, R58, 0x2, !P2 ;  /* 0x000000023a00780c */ /* 0x000fca00057a1670 */
[----:B---3--:R-:W-:Y:S08]  /*2c20*/  @P1 BRA `(.L_x_52) ;  /* 0x00000000000c1947 */ /* 0x008ff00003800000 */
[----:B------:R-:W3:Y:S02]  /*2c30*/  LDG.E.U8 R42, desc[UR36][R8.64] ;  /* 0x00000024082a7981 */ /* 0x000ee4000c1e1100 */
[----:B---3--:R-:W-:-:S05]  /*2c40*/  PRMT R0, R42, 0x8880, RZ ;  /* 0x000088802a007816 */ /* 0x008fca00000000ff */
[----:B------:R-:W-:-:S07]  /*2c50*/  IMAD R3, R0, R41, RZ ;  /* 0x0000002900037224 */ /* 0x000fce00078e02ff */
.L_x_52:
[----:B------:R-:W-:Y:S05]  /*2c60*/  BSYNC B1 ;  /* 0x0000000000017941 */ /* 0x000fea0003800000 */
.L_x_51:
[----:B-1----:R-:W-:Y:S01]  /*2c70*/  @!P1 IMAD R15, R24, R40, R3 ;  /* 0x00000028180f9224 */ /* 0x002fe200078e0203 */
[----:B------:R-:W-:Y:S01]  /*2c80*/  BSSY B1, `(.L_x_53) ;  /* 0x0000007000017945 */ /* 0x000fe20003800000 */
[----:B------:R-:W-:-:S03]  /*2c90*/  IMAD.IADD R12, R21, 0x1, R13 ;  /* 0x00000001150c7824 */ /* 0x000fc600078e020d */
[----:B------:R1:W-:Y:S01]  /*2ca0*/  @!P1 STG.E.U8 desc[UR36][R6.64], R15 ;  /* 0x0000000f06009986 */ /* 0x0003e2000c101124 */
[----:B------:R-:W-:Y:S05]  /*2cb0*/  @P5 BRA `(.L_x_54) ;  /* 0x00000000000c5947 */ /* 0x000fea0003800000 */
[----:B------:R-:W3:Y:S02]  /*2cc0*/  LDG.E.U8 R42, desc[UR36][R8.64+0x1] ;  /* 0x00000124082a7981 */ /* 0x000ee4000c1e1100 */
[----:B---3--:R-:W-:-:S05]  /*2cd0*/  PRMT R0, R42, 0x8880, RZ ;  /* 0x000088802a007816 */ /* 0x008fca00000000ff */
[----:B------:R-:W-:-:S07]  /*2ce0*/  IMAD R3, R0, R41, RZ ;  /* 0x0000002900037224 */ /* 0x000fce00078e02ff */
.L_x_54:
[----:B------:R-:W-:Y:S05]  /*2cf0*/  BSYNC B1 ;  /* 0x0000000000017941 */ /* 0x000fea0003800000 */
.L_x_53:
[C---:B------:R-:W-:Y:S01]  /*2d00*/  ISETP.LT.OR P1, PT, R58.reuse, 0x1, !P0 ;  /* 0x000000013a00780c */ /* 0x040fe20004721670 */
[----:B------:R-:W-:Y:S01]  /*2d10*/  @!P5 IMAD R25, R25, R40, R3 ;  /* 0x000000281919d224 */ /* 0x000fe200078e0203 */
[----:B------:R-:W-:Y:S01]  /*2d20*/  BSSY B1, `(.L_x_55) ;  /* 0x000000b000017945 */ /* 0x000fe20003800000 */
[----:B------:R-:W-:Y:S02]  /*2d30*/  IADD3.X R47, R11, R57, R12, P4, P3 ;  /* 0x000000390b2f7210 */ /* 0x000fe400027e640c */
[C---:B------:R-:W-:Y:S01]  /*2d40*/  ISETP.LT.OR P3, PT, R58.reuse, 0x9, !P2 ;  /* 0x000000093a00780c */ /* 0x040fe20005761670 */
[----:B------:R3:W-:Y:S01]  /*2d50*/  @!P5 STG.E.U8 desc[UR36][R6.64+0x1], R25 ;  /* 0x000001190600d986 */ /* 0x0007e2000c101124 */
[C---:B------:R-:W-:Y:S02]  /*2d60*/  ISETP.LT.OR P4, PT, R58.reuse, 0x2, !P0 ;  /* 0x000000023a00780c */ /* 0x040fe40004781670 */
[C---:B------:R-:W-:Y:S02]  /*2d70*/  ISETP.LT.OR P2, PT, R58.reuse, 0xa, !P2 ;  /* 0x0000000a3a00780c */ /* 0x040fe40005741670 */
[----:B------:R-:W-:-:S02]  /*2d80*/  ISETP.LT.OR P5, PT, R58, 0x9, !P0 ;  /* 0x000000093a00780c */ /* 0x000fc400047a1670 */
[----:B------:R-:W-:Y:S11]  /*2d90*/  @P1 BRA `(.L_x_56) ;  /* 0x00000000000c1947 */ /* 0x000ff60003800000 */
[----:B------:R-:W4:Y:S02]  /*2da0*/  LDG.E.U8 R42, desc[UR36][R46.64] ;  /* 0x000000242e2a7981 */ /* 0x000f24000c1e1100 */
[----:B----4-:R-:W-:-:S05]  /*2db0*/  PRMT R0, R42, 0x8880, RZ ;  /* 0x000088802a007816 */ /* 0x010fca00000000ff */
[----:B------:R-:W-:-:S07]  /*2dc0*/  IMAD R3, R0, R41, RZ ;  /* 0x0000002900037224 */ /* 0x000fce00078e02ff */
.L_x_56:
[----:B------:R-:W-:Y:S05]  /*2dd0*/  BSYNC B1 ;  /* 0x0000000000017941 */ /* 0x000fea0003800000 */
.L_x_55:
[----:B------:R-:W-:Y:S01]  /*2de0*/  @!P1 IMAD R11, R26, R40, R3 ;  /* 0x000000281a0b9224 */ /* 0x000fe200078e0203 */
[----:B------:R-:W-:Y:S04]  /*2df0*/  BSSY B1, `(.L_x_57) ;  /* 0x0000006000017945 */ /* 0x000fe80003800000 */
[----:B------:R4:W-:Y:S01]  /*2e00*/  @!P1 STG.E.U8 desc[UR36][R4.64], R11 ;  /* 0x0000000b04009986 */ /* 0x0009e2000c101124 */
[----:B------:R-:W-:Y:S05]  /*2e10*/  @P4 BRA `(.L_x_58) ;  /* 0x00000000000c4947 */ /* 0x000fea0003800000 */
[----:B------:R-:W5:Y:S02]  /*2e20*/  LDG.E.U8 R42, desc[UR36][R46.64+0x1] ;  /* 0x000001242e2a7981 */ /* 0x000f64000c1e1100 */
[----:B-----5:R-:W-:-:S05]  /*2e30*/  PRMT R0, R42, 0x8880, RZ ;  /* 0x000088802a007816 */ /* 0x020fca00000000ff */
[----:B------:R-:W-:-:S07]  /*2e40*/  IMAD R3, R0, R41, RZ ;  /* 0x0000002900037224 */ /* 0x000fce00078e02ff */
.L_x_58:
[----:B------:R-:W-:Y:S05]  /*2e50*/  BSYNC B1 ;  /* 0x0000000000017941 */ /* 0x000fea0003800000 */
.L_x_57:
[----:B------:R-:W-:Y:S01]  /*2e60*/  @!P4 IMAD R27, R27, R40, R3 ;  /* 0x000000281b1bc224 */ /* 0x000fe200078e0203 */
[----:B------:R-:W-:Y:S04]  /*2e70*/  BSSY B1, `(.L_x_59) ;  /* 0x0000006000017945 */ /* 0x000fe80003800000 */
[----:B------:R0:W-:Y:S01]  /*2e80*/  @!P4 STG.E.U8 desc[UR36][R4.64+0x1], R27 ;  /* 0x0000011b0400c986 */ /* 0x0001e2000c101124 */
[----:B------:R-:W-:Y:S05]  /*2e90*/  @P3 BRA `(.L_x_60) ;  /* 0x00000000000c3947 */ /* 0x000fea0003800000 */
[----:B------:R-:W5:Y:S02]  /*2ea0*/  LDG.E.U8 R42, desc[UR36][R8.64+0x8] ;  /* 0x00000824082a7981 */ /* 0x000f64000c1e1100 */
[----:B-----5:R-:W-:-:S05]  /*2eb0*/  PRMT R0, R42, 0x8880, RZ ;  /* 0x000088802a007816 */ /* 0x020fca00000000ff */
[----:B------:R-:W-:-:S07]  /*2ec0*/  IMAD R3, R0, R41, RZ ;  /* 0x0000002900037224 */ /* 0x000fce00078e02ff */
.L_x_60:
[----:B------:R-:W-:Y:S05]  /*2ed0*/  BSYNC B1 ;  /* 0x0000000000017941 */ /* 0x000fea0003800000 */
.L_x_59:
[----:B----4-:R-:W-:Y:S01]  /*2ee0*/  @!P3 IMAD R11, R28, R40, R3 ;  /* 0x000000281c0bb224 */ /* 0x010fe200078e0203 */
[----:B------:R-:W-:Y:S04]  /*2ef0*/  BSSY B1, `(.L_x_61) ;  /* 0x0000006000017945 */ /* 0x000fe80003800000 */
[----:B------:R4:W-:Y:S01]  /*2f00*/  @!P3 STG.E.U8 desc[UR36][R6.64+0x8], R11 ;  /* 0x0000080b0600b986 */ /* 0x0009e2000c101124 */
[----:B------:R-:W-:Y:S05]  /*2f10*/  @P2 BRA `(.L_x_62) ;  /* 0x00000000000c2947 */ /* 0x000fea0003800000 */
[----:B------:R-:W5:Y:S02]  /*2f20*/  LDG.E.U8 R42, desc[UR36][R8.64+0x9] ;  /* 0x00000924082a7981 */ /* 0x000f64000c1e1100 */
[----:B-----5:R-:W-:-:S05]  /*2f30*/  PRMT R0, R42, 0x8880, RZ ;  /* 0x000088802a007816 */ /* 0x020fca00000000ff */
[----:B------:R-:W-:-:S07]  /*2f40*/  IMAD R3, R0, R41, RZ ;  /* 0x0000002900037224 */ /* 0x000fce00078e02ff */
.L_x_62:
[----:B------:R-:W-:Y:S05]  /*2f50*/  BSYNC B1 ;  /* 0x0000000000017941 */ /* 0x000fea0003800000 */
.L_x_61:
[----:B------:R-:W-:Y:S01]  /*2f60*/  @!P2 IMAD R29, R29, R40, R3 ;  /* 0x000000281d1da224 */ /* 0x000fe200078e0203 */
[----:B------:R-:W-:Y:S04]  /*2f70*/  BSSY B1, `(.L_x_63) ;  /* 0x0000006000017945 */ /* 0x000fe80003800000 */
[----:B------:R0:W-:Y:S01]  /*2f80*/  @!P2 STG.E.U8 desc[UR36][R6.64+0x9], R29 ;  /* 0x0000091d0600a986 */ /* 0x0001e2000c101124 */
[----:B------:R-:W-:Y:S05]  /*2f90*/  @P5 BRA `(.L_x_64) ;  /* 0x00000000000c5947 */ /* 0x000fea0003800000 */
[----:B------:R-:W5:Y:S02]  /*2fa0*/  LDG.E.U8 R42, desc[UR36][R46.64+0x8] ;  /* 0x000008242e2a7981 */ /* 0x000f64000c1e1100 */
[----:B-----5:R-:W-:-:S05]  /*2fb0*/  PRMT R0, R42, 0x8880, RZ ;  /* 0x000088802a007816 */ /* 0x020fca00000000ff */
[----:B------:R-:W-:-:S07]  /*2fc0*/  IMAD R3, R0, R41, RZ ;  /* 0x0000002900037224 */ /* 0x000fce00078e02ff */
.L_x_64:
[----:B------:R-:W-:Y:S05]  /*2fd0*/  BSYNC B1 ;  /* 0x0000000000017941 */ /* 0x000fea0003800000 */
.L_x_63:
[----:B01-34-:R-:W-:Y:S01]  /*2fe0*/  @!P5 IMAD R7, R30, R40, R3 ;  /* 0x000000281e07d224 */ /* 0x01bfe200078e0203 */
[----:B------:R-:W-:Y:S01]  /*2ff0*/  ISETP.LT.OR P0, PT, R58, 0xa, !P0 ;  /* 0x0000000a3a00780c */ /* 0x000fe20004701670 */
[----:B------:R-:W-:Y:S03]  /*3000*/  BSSY B1, `(.L_x_65) ;  /* 0x0000006000017945 */ /* 0x000fe60003800000 */
[----:B------:R0:W-:Y:S09]  /*3010*/  @!P5 STG.E.U8 desc[UR36][R4.64+0x8], R7 ;  /* 0x000008070400d986 */ /* 0x0001f2000c101124 */
[----:B------:R-:W-:Y:S05]  /*3020*/  @P0 BRA `(.L_x_66) ;  /* 0x00000000000c0947 */ /* 0x000fea0003800000 */
[----:B------:R-:W3:Y:S02]  /*3030*/  LDG.E.U8 R42, desc[UR36][R46.64+0x9] ;  /* 0x000009242e2a7981 */ /* 0x000ee4000c1e1100 */
[----:B---3--:R-:W-:-:S05]  /*3040*/  PRMT R0, R42, 0x8880, RZ ;  /* 0x000088802a007816 */ /* 0x008fca00000000ff */
[----:B------:R-:W-:-:S07]  /*3050*/  IMAD R3, R0, R41, RZ ;  /* 0x0000002900037224 */ /* 0x000fce00078e02ff */
.L_x_66:
[----:B------:R-:W-:Y:S05]  /*3060*/  BSYNC B1 ;  /* 0x0000000000017941 */ /* 0x000fea0003800000 */
.L_x_65:
[----:B------:R-:W-:Y:S01]  /*3070*/  IMAD R3, R31, R40, R3 ;  /* 0x000000281f037224 */ /* 0x000fe200078e0203 */
[----:B------:R-:W-:Y:S06]  /*3080*/  @P0 BRA `(.L_x_67) ;  /* 0x0000000000d80947 */ /* 0x000fec0003800000 */
[----:B------:R1:W-:Y:S01]  /*3090*/  STG.E.U8 desc[UR36][R4.64+0x9], R3 ;  /* 0x0000090304007986 */ /* 0x0003e2000c101124 */
[----:B------:R-:W-:Y:S05]  /*30a0*/  BRA `(.L_x_67) ;  /* 0x0000000000d07947 */ /* 0x000fea0003800000 */
.L_x_34:
[C---:B------:R-:W-:Y:S02]  /*30b0*/  ISETP.GE.AND P2, PT, R53.reuse, 0x1, PT ;  /* 0x000000013500780c */ /* 0x040fe40003f46270 */
[----:B------:R-:W-:Y:S02]  /*30c0*/  ISETP.GE.AND P1, PT, R53, 0x9, PT ;  /* 0x000000093500780c */ /* 0x000fe40003f26270 */
[C---:B------:R-:W-:Y:S02]  /*30d0*/  ISETP.LT.OR P3, PT, R58.reuse, 0x1, !P2 ;  /* 0x000000013a00780c */ /* 0x040fe40005761670 */
[C---:B------:R-:W-:Y:S02]  /*30e0*/  ISETP.LT.OR P0, PT, R58.reuse, 0x2, !P2 ;  /* 0x000000023a00780c */ /* 0x040fe40005701670 */
[C---:B------:R-:W-:Y:S02]  /*30f0*/  ISETP.LT.OR P5, PT, R58.reuse, 0x1, !P1 ;  /* 0x000000013a00780c */ /* 0x040fe40004fa1670 */
[----:B------:R-:W-:-:S02]  /*3100*/  ISETP.LT.OR P4, PT, R58, 0x9, !P2 ;  /* 0x000000093a00780c */ /* 0x000fc40005781670 */
[----:B------:R-:W-:-:S05]  /*3110*/  ISETP.LT.OR P2, PT, R58, 0xa, !P2 ;  /* 0x0000000a3a00780c */ /* 0x000fca0005741670 */
[-C--:B------:R-:W-:Y:S02]  /*3120*/  @!P3 IMAD R3, R32, R40.reuse, RZ ;  /* 0x000000282003b224 */ /* 0x080fe400078e02ff */
[-C--:B------:R-:W-:Y:S02]  /*3130*/  @!P0 IMAD R33, R33, R40.reuse, RZ ;  /* 0x0000002821218224 */ /* 0x080fe400078e02ff */
[-C--:B------:R-:W-:Y:S01]  /*3140*/  @!P5 IMAD R9, R34, R40.reuse, RZ ;  /* 0x000000282209d224 */ /* 0x080fe200078e02ff */
[----:B------:R0:W-:Y:S01]  /*3150*/  @!P3 STG.E.U8 desc[UR36][R20.64], R3 ;  /* 0x000000031400b986 */ /* 0x0001e2000c101124 */
[----:B------:R-:W-:Y:S01]  /*3160*/  ISETP.LT.OR P3, PT, R58, 0x2, !P1 ;  /* 0x000000023a00780c */ /* 0x000fe20004f61670 */
[-C--:B------:R-:W-:Y:S02]  /*3170*/  @!P4 IMAD R11, R36, R40.reuse, RZ ;  /* 0x00000028240bc224 */ /* 0x080fe400078e02ff */
[----:B------:R-:W-:Y:S01]  /*3180*/  @!P0 STG.E.U8 desc[UR36][R20.64+0x1], R33 ;  /* 0x0000012114008986 */ /* 0x000fe2000c101124 */
[----:B------:R-:W-:Y:S01]  /*3190*/  ISETP.GE.AND P0, PT, R53, 0x81, PT ;  /* 0x000000813500780c */ /* 0x000fe20003f06270 */
[----:B------:R-:W-:-:S02]  /*31a0*/  @!P2 IMAD R37, R37, R40, RZ ;  /* 0x000000282525a224 */ /* 0x000fc400078e02ff */
[----:B------:R1:W-:Y:S01]  /*31b0*/  @!P5 STG.E.U8 desc[UR36][R44.64], R9 ;  /* 0x000000092c00d986 */ /* 0x0003e2000c101124 */
[C---:B------:R-:W-:Y:S02]  /*31c0*/  ISETP.LT.OR P5, PT, R58.reuse, 0x9, !P1 ;  /* 0x000000093a00780c */ /* 0x040fe40004fa1670 */
[----:B------:R-:W-:-:S03]  /*31d0*/  ISETP.LT.OR P1, PT, R58, 0xa, !P1 ;  /* 0x0000000a3a00780c */ /* 0x000fc60004f21670 */
[----:B------:R-:W-:-:S05]  /*31e0*/  @!P3 IMAD R35, R35, R40, RZ ;  /* 0x000000282323b224 */ /* 0x000fca00078e02ff */
[----:B------:R-:W-:Y:S01]  /*31f0*/  @!P3 STG.E.U8 desc[UR36][R44.64+0x1], R35 ;  /* 0x000001232c00b986 */ /* 0x000fe2000c101124 */
[----:B------:R-:W-:Y:S02]  /*3200*/  ISETP.LT.OR P3, PT, R58, 0x1, !P0 ;  /* 0x000000013a00780c */ /* 0x000fe40004761670 */
[-C--:B0-----:R-:W-:Y:S01]  /*3210*/  @!P5 IMAD R3, R38, R40.reuse, RZ ;  /* 0x000000282603d224 */ /* 0x081fe200078e02ff */
[----:B------:R0:W-:Y:S01]  /*3220*/  @!P4 STG.E.U8 desc[UR36][R20.64+0x8], R11 ;  /* 0x0000080b1400c986 */ /* 0x0001e2000c101124 */
[----:B------:R-:W-:Y:S01]  /*3230*/  ISETP.LT.OR P4, PT, R58, 0x2, !P0 ;  /* 0x000000023a00780c */ /* 0x000fe20004781670 */
[----:B------:R-:W-:Y:S02]  /*3240*/  @!P1 IMAD R39, R39, R40, RZ ;  /* 0x0000002827279224 */ /* 0x000fe400078e02ff */
[----:B------:R-:W-:Y:S01]  /*3250*/  @!P2 STG.E.U8 desc[UR36][R20.64+0x9], R37 ;  /* 0x000009251400a986 */ /* 0x000fe2000c101124 */
[----:B------:R-:W-:-:S03]  /*3260*/  ISETP.GE.AND P2, PT, R53, 0x89, PT ;  /* 0x000000893500780c */ /* 0x000fc60003f46270 */
[----:B------:R-:W-:Y:S01]  /*3270*/  @!P5 STG.E.U8 desc[UR36][R44.64+0x8], R3 ;  /* 0x000008032c00d986 */ /* 0x000fe2000c101124 */
[----:B------:R-:W-:Y:S01]  /*3280*/  ISETP.LT.OR P5, PT, R58, 0x9, !P2 ;  /* 0x000000093a00780c */ /* 0x000fe200057a1670 */
[-C--:B-1----:R-:W-:Y:S02]  /*3290*/  @!P3 IMAD R9, R24, R40.reuse, RZ ;  /* 0x000000281809b224 */ /* 0x082fe400078e02ff */
[----:B------:R-:W-:Y:S01]  /*32a0*/  @!P1 STG.E.U8 desc[UR36][R44.64+0x9], R39 ;  /* 0x000009272c009986 */ /* 0x000fe2000c101124 */
[C---:B------:R-:W-:Y:S01]  /*32b0*/  ISETP.LT.OR P1, PT, R58.reuse, 0x1, !P2 ;  /* 0x000000013a00780c */ /* 0x040fe20005721670 */
[----:B------:R-:W-:Y:S02]  /*32c0*/  @!P4 IMAD R25, R25, R40, RZ ;  /* 0x000000281919c224 */ /* 0x000fe400078e02ff */
[----:B------:R1:W-:Y:S01]  /*32d0*/  @!P3 STG.E.U8 desc[UR36][R6.64], R9 ;  /* 0x000000090600b986 */ /* 0x0003e2000c101124 */
[C---:B------:R-:W-:Y:S02]  /*32e0*/  ISETP.LT.OR P3, PT, R58.reuse, 0x9, !P0 ;  /* 0x000000093a00780c */ /* 0x040fe40004761670 */
[C---:B------:R-:W-:Y:S01]  /*32f0*/  ISETP.LT.OR P0, PT, R58.reuse, 0xa, !P0 ;  /* 0x0000000a3a00780c */ /* 0x040fe20004701670 */
[----:B------:R3:W-:Y:S01]  /*3300*/  @!P4 STG.E.U8 desc[UR36][R6.64+0x1], R25 ;  /* 0x000001190600c986 */ /* 0x0007e2000c101124 */
[----:B------:R-:W-:-:S02]  /*3310*/  ISETP.LT.OR P4, PT, R58, 0x2, !P2 ;  /* 0x000000023a00780c */ /* 0x000fc40005781670 */
[----:B------:R-:W-:-:S03]  /*3320*/  ISETP.LT.OR P2, PT, R58, 0xa, !P2 ;  /* 0x0000000a3a00780c */ /* 0x000fc60005741670 */
[-C--:B0-----:R-:W-:Y:S02]  /*3330*/  @!P1 IMAD R11, R26, R40.reuse, RZ ;  /* 0x000000281a0b9224 */ /* 0x081fe400078e02ff */
[-C--:B-1----:R-:W-:Y:S02]  /*3340*/  @!P5 IMAD R9, R30, R40.reuse, RZ ;  /* 0x000000281e09d224 */ /* 0x082fe400078e02ff */
[-C--:B------:R-:W-:Y:S01]  /*3350*/  @!P3 IMAD R3, R28, R40.reuse, RZ ;  /* 0x000000281c03b224 */ /* 0x080fe200078e02ff */
[----:B------:R3:W-:Y:S01]  /*3360*/  @!P1 STG.E.U8 desc[UR36][R4.64], R11 ;  /* 0x0000000b04009986 */ /* 0x0007e2000c101124 */
[-C--:B------:R-:W-:Y:S02]  /*3370*/  @!P0 IMAD R29, R29, R40.reuse, RZ ;  /* 0x000000281d1d8224 */ /* 0x080fe400078e02ff */
[-C--:B------:R-:W-:Y:S02]  /*3380*/  @!P4 IMAD R27, R27, R40.reuse, RZ ;  /* 0x000000281b1bc224 */ /* 0x080fe400078e02ff */
[----:B------:R-:W-:-:S03]  /*3390*/  @!P2 IMAD R31, R31, R40, RZ ;  /* 0x000000281f1fa224 */ /* 0x000fc600078e02ff */
[----:B------:R3:W-:Y:S04]  /*33a0*/  @!P4 STG.E.U8 desc[UR36][R4.64+0x1], R27 ;  /* 0x0000011b0400c986 */ /* 0x0007e8000c101124 */
[----:B------:R3:W-:Y:S04]  /*33b0*/  @!P3 STG.E.U8 desc[UR36][R6.64+0x8], R3 ;  /* 0x000008030600b986 */ /* 0x0007e8000c101124 */
[----:B------:R3:W-:Y:S04]  /*33c0*/  @!P0 STG.E.U8 desc[UR36][R6.64+0x9], R29 ;  /* 0x0000091d06008986 */ /* 0x0007e8000c101124 */
[----:B------:R3:W-:Y:S04]  /*33d0*/  @!P5 STG.E.U8 desc[UR36][R4.64+0x8], R9 ;  /* 0x000008090400d986 */ /* 0x0007e8000c101124 */
[----:B------:R3:W-:Y:S02]  /*33e0*/  @!P2 STG.E.U8 desc[UR36][R4.64+0x9], R31 ;  /* 0x0000091f0400a986 */ /* 0x0007e4000c101124 */
.L_x_67:
[----:B------:R-:W-:Y:S05]  /*33f0*/  BSYNC B0 ;  /* 0x0000000000007941 */ /* 0x000fea0003800000 */
.L_x_33:
[----:B------:R-:W-:Y:S01]  /*3400*/  ULDC UR4, c[0x0][0xc] ;  /* 0x0000030000047ab9 */ /* 0x000fe20000000800 */
[----:B------:R-:W-:Y:S01]  /*3410*/  ULDC UR5, c[0x0][0x10] ;  /* 0x0000040000057ab9 */ /* 0x000fe20000000800 */
[----:B01-3--:R-:W0:Y:S01]  /*3420*/  LDC R5, c[0x0][0x14] ;  /* 0x00000500ff057b82 */ /* 0x00be220000000800 */
[----:B------:R-:W-:Y:S01]  /*3430*/  UIMAD.WIDE.U32 UR4, UR4, UR5, URZ ;  /* 0x00000005040472a5 */ /* 0x000fe2000f8e003f */
[----:B------:R-:W-:Y:S01]  /*3440*/  IMAD.MOV.U32 R3, RZ, RZ, R17 ;  /* 0x000000ffff037224 */ /* 0x000fe200078e0011 */
[----:B------:R-:W-:Y:S01]  /*3450*/  PRMT R0, RZ, 0x7610, R0 ;  /* 0x00007610ff007816 */ /* 0x000fe20000000000 */
[----:B--2---:R-:W-:Y:S02]  /*3460*/  IMAD.MOV.U32 R44, RZ, RZ, -0x1 ;  /* 0xffffffffff2c7424 */ /* 0x004fe400078e00ff */
[----:B------:R-:W-:Y:S02]  /*3470*/  IMAD.MOV.U32 R49, RZ, RZ, -0x1 ;  /* 0xffffffffff317424 */ /* 0x000fe400078e00ff */
[----:B0-----:R-:W-:-:S04]  /*3480*/  IMAD.WIDE.U32 R2, R5, UR4, R2 ;  /* 0x0000000405027c25 */ /* 0x001fc8000f8e0002 */
[----:B------:R-:W-:Y:S01]  /*3490*/  IMAD R5, R5, UR5, RZ ;  /* 0x0000000505057c24 */ /* 0x000fe2000f8e02ff */
[----:B------:R-:W-:Y:S02]  /*34a0*/  ULDC.64 UR4, c[0x0][0x650] ;  /* 0x0001940000047ab9 */ /* 0x000fe40000000a00 */
[----:B------:R-:W-:Y:S01]  /*34b0*/  ISETP.GE.U32.AND P0, PT, R2, UR4, PT ;  /* 0x0000000402007c0c */ /* 0x000fe2000bf06070 */
[----:B------:R-:W-:-:S05]  /*34c0*/  IMAD.IADD R17, R3, 0x1, R5 ;  /* 0x0000000103117824 */ /* 0x000fca00078e0205 */
[----:B------:R-:W-:-:S13]  /*34d0*/  ISETP.GE.U32.AND.EX P0, PT, R17, UR5, PT, P0 ;  /* 0x0000000511007c0c */ /* 0x000fda000bf06100 */
[----:B------:R-:W-:Y:S05]  /*34e0*/  @P0 BRA `(.L_x_68) ;  /* 0x0000000400680947 */ /* 0x000fea0003800000 */
[----:B------:R-:W0:Y:S01]  /*34f0*/  S2R R12, SR_CTAID.X ;  /* 0x00000000000c7919 */ /* 0x000e220000002500 */
[----:B------:R-:W1:Y:S01]  /*3500*/  LDC.64 R10, c[0x0][0x628] ;  /* 0x00018a00ff0a7b82 */ /* 0x000e620000000a00 */
[----:B------:R-:W-:Y:S01]  /*3510*/  ULDC UR4, c[0x0][0x150] ;  /* 0x0000540000047ab9 */ /* 0x000fe20000000800 */
[----:B------:R-:W-:Y:S01]  /*3520*/  IMAD.MOV.U32 R8, RZ, RZ, R2 ;  /* 0x000000ffff087224 */ /* 0x000fe200078e0002 */
[----:B------:R-:W2:Y:S01]  /*3530*/  S2R R24, SR_CTAID.Y ;  /* 0x0000000000187919 */ /* 0x000ea20000002600 */
[----:B------:R-:W-:-:S04]  /*3540*/  IMAD.MOV.U32 R9, RZ, RZ, R17 ;  /* 0x000000ffff097224 */ /* 0x000fc800078e0011 */
[----:B------:R-:W3:Y:S08]  /*3550*/  LDC R21, c[0x0][0x144] ;  /* 0x00005100ff157b82 */ /* 0x000ef00000000800 */
[----:B------:R-:W4:Y:S08]  /*3560*/  LDC R0, c[0x0][0x630] ;  /* 0x00018c00ff007b82 */ /* 0x000f300000000800 */
[----:B------:R-:W2:Y:S01]  /*3570*/  LDC.64 R14, c[0x0][0x620] ;  /* 0x00018800ff0e7b82 */ /* 0x000ea20000000a00 */
[----:B-1----:R-:W-:-:S04]  /*3580*/  ISETP.NE.U32.AND P0, PT, R10, RZ, PT ;  /* 0x000000ff0a00720c */ /* 0x002fc80003f05070 */
[----:B------:R-:W-:Y:S02]  /*3590*/  ISETP.NE.AND.EX P0, PT, R11, RZ, PT, P0 ;  /* 0x000000ff0b00720c */ /* 0x000fe40003f05300 */
[----:B0-----:R-:W-:-:S05]  /*35a0*/  I2FP.F32.U32 R3, R12 ;  /* 0x0000000c00037245 */ /* 0x001fca0000201000 */
[----:B------:R-:W-:-:S04]  /*35b0*/  FMUL R3, R3, UR4 ;  /* 0x0000000403037c20 */ /* 0x000fc80008400000 */
[----:B------:R0:W1:Y:S02]  /*35c0*/  F2I.U32.TRUNC.NTZ R20, R3 ;  /* 0x0000000300147305 */ /* 0x000064000020f000 */
[----:B---34-:R-:W-:Y:S05]  /*35d0*/  @!P0 BRA `(.L_x_69) ;  /* 0x0000000000288947 */ /* 0x018fea0003800000 */
[----:B0-----:R-:W0:Y:S02]  /*35e0*/  LDC R3, c[0x0][0x634] ;  /* 0x00018d00ff037b82 */ /* 0x001e240000000800 */
        /* <DEDUP_REMOVED lines=9> */
.L_x_69:
[-CC-:B------:R-:W-:Y:S01]  /*3680*/  SHF.R.U64 R49, R8, R0.reuse, R9.reuse ;  /* 0x0000000008317219 */ /* 0x180fe20000001209 */
[----:B------:R-:W3:Y:S01]  /*3690*/  LDC.64 R30, c[0x0][0x640] ;  /* 0x00019000ff1e7b82 */ /* 0x000ee20000000a00 */
[----:B------:R-:W-:Y:S01]  /*36a0*/  SHF.R.U32.HI R0, RZ, R0, R9 ;  /* 0x00000000ff007219 */ /* 0x000fe20000011609 */
[----:B-1----:R-:W-:Y:S01]  /*36b0*/  IMAD.MOV R20, RZ, RZ, -R20 ;  /* 0x000000ffff147224 */ /* 0x002fe200078e0a14 */
[----:B------:R-:W-:Y:S01]  /*36c0*/  IADD3 R7, P0, RZ, -R49, RZ ;  /* 0x80000031ff077210 */ /* 0x000fe20007f1e0ff */
[----:B------:R-:W-:Y:S02]  /*36d0*/  ULDC UR4, c[0x0][0x154] ;  /* 0x0000550000047ab9 */ /* 0x000fe40000000800 */
[----:B------:R-:W-:Y:S02]  /*36e0*/  IMAD R26, R21, R20, R12 ;  /* 0x00000014151a7224 */ /* 0x000fe400078e020c */
[----:B------:R-:W1:Y:S01]  /*36f0*/  LDC R6, c[0x0][0x618] ;  /* 0x00018600ff067b82 */ /* 0x000e620000000800 */
[----:B0-----:R-:W-:-:S04]  /*3700*/  IMAD.X R3, RZ, RZ, ~R0, P0 ;  /* 0x000000ffff037224 */ /* 0x001fc800000e0e00 */
[-C--:B--2---:R-:W-:Y:S02]  /*3710*/  IMAD R0, R3, R14.reuse, RZ ;  /* 0x0000000e03007224 */ /* 0x084fe400078e02ff */
[----:B------:R-:W-:Y:S01]  /*3720*/  IMAD.MOV.U32 R3, RZ, RZ, R17 ;  /* 0x000000ffff037224 */ /* 0x000fe200078e0011 */
[----:B------:R-:W0:Y:S01]  /*3730*/  LDC R8, c[0x0][0x608] ;  /* 0x00018200ff087b82 */ /* 0x000e220000000800 */
[----:B------:R-:W-:-:S04]  /*3740*/  IMAD.WIDE.U32 R4, R7, R14, R2 ;  /* 0x0000000e07047225 */ /* 0x000fc800078e0002 */
[----:B------:R-:W-:-:S03]  /*3750*/  IMAD R3, R7, R15, R0 ;  /* 0x0000000f07037224 */ /* 0x000fc600078e0200 */
[----:B------:R-:W2:Y:S01]  /*3760*/  LDC R28, c[0x0][0x658] ;  /* 0x00019600ff1c7b82 */ /* 0x000ea20000000800 */
[----:B------:R-:W-:Y:S01]  /*3770*/  I2FP.F32.U32 R0, R24 ;  /* 0x0000001800007245 */ /* 0x000fe20000201000 */
[----:B------:R-:W-:Y:S01]  /*3780*/  IMAD.MOV.U32 R7, RZ, RZ, 0x1 ;  /* 0x00000001ff077424 */ /* 0x000fe200078e00ff */
[----:B---3--:R-:W-:Y:S01]  /*3790*/  ISETP.NE.U32.AND P0, PT, R30, RZ, PT ;  /* 0x000000ff1e00720c */ /* 0x008fe20003f05070 */
[----:B------:R-:W-:Y:S02]  /*37a0*/  IMAD.IADD R3, R5, 0x1, R3 ;  /* 0x0000000105037824 */ /* 0x000fe400078e0203 */
[----:B------:R-:W-:Y:S01]  /*37b0*/  FMUL R0, R0, UR4 ;  /* 0x0000000400007c20 */ /* 0x000fe20008400000 */
[----:B------:R-:W-:Y:S01]  /*37c0*/  ISETP.NE.AND.EX P0, PT, R31, RZ, PT, P0 ;  /* 0x000000ff1f00720c */ /* 0x000fe20003f05300 */
[----:B------:R-:W3:Y:S01]  /*37d0*/  LDC R15, c[0x0][0x148] ;  /* 0x00005200ff0f7b82 */ /* 0x000ee20000000800 */
[-CC-:B-1----:R-:W-:Y:S01]  /*37e0*/  SHF.R.U64 R12, R4, R6.reuse, R3.reuse ;  /* 0x00000006040c7219 */ /* 0x182fe20000001203 */
[----:B------:R1:W4:Y:S01]  /*37f0*/  F2I.U32.TRUNC.NTZ R13, R0 ;  /* 0x00000000000d7305 */ /* 0x000322000020f000 */
[----:B------:R-:W-:Y:S01]  /*3800*/  SHF.R.U32.HI R3, RZ, R6, R3 ;  /* 0x00000006ff037219 */ /* 0x000fe20000011603 */
[----:B------:R-:W-:-:S04]  /*3810*/  IMAD.MOV.U32 R5, RZ, RZ, -0x1 ;  /* 0xffffffffff057424 */ /* 0x000fc800078e00ff */
[----:B------:R-:W1:Y:S01]  /*3820*/  LDC R20, c[0x0][0x600] ;  /* 0x00018000ff147b82 */ /* 0x000e620000000800 */
[-CC-:B0-----:R-:W-:Y:S02]  /*3830*/  SHF.R.U64 R10, R12, R8.reuse, R3.reuse ;  /* 0x000000080c0a7219 */ /* 0x181fe40000001203 */
[----:B------:R-:W-:-:S05]  /*3840*/  SHF.R.U32.HI R3, RZ, R8, R3 ;  /* 0x00000008ff037219 */ /* 0x000fca0000011603 */
[----:B------:R-:W0:Y:S01]  /*3850*/  LDC R21, c[0x0][0x648] ;  /* 0x00019200ff157b82 */ /* 0x000e220000000800 */
[-C--:B--2---:R-:W-:Y:S02]  /*3860*/  SHF.L.U32 R4, R5, R28.reuse, RZ ;  /* 0x0000001c05047219 */ /* 0x084fe400000006ff */
[-CC-:B------:R-:W-:Y:S02]  /*3870*/  SHF.R.U64 R14, R10, R28.reuse, R3.reuse ;  /* 0x0000001c0a0e7219 */ /* 0x180fe40000001203 */
[----:B------:R-:W-:Y:S02]  /*3880*/  SHF.R.U32.HI R5, RZ, R28, R3 ;  /* 0x0000001cff057219 */ /* 0x000fe40000011603 */
[----:B------:R-:W-:Y:S01]  /*3890*/  LOP3.LUT R43, RZ, R4, RZ, 0x33, !PT ;  /* 0x00000004ff2b7212 */ /* 0x000fe200078e33ff */
[----:B------:R-:W2:Y:S01]  /*38a0*/  LDC R25, c[0x0][0x638] ;  /* 0x00018e00ff197b82 */ /* 0x000ea20000000800 */
[----:B------:R-:W-:Y:S01]  /*38b0*/  SHF.L.U32 R28, R7, R28, RZ ;  /* 0x0000001c071c7219 */ /* 0x000fe200000006ff */
[----:B------:R-:W-:-:S06]  /*38c0*/  IMAD.MOV.U32 R4, RZ, RZ, R14 ;  /* 0x000000ffff047224 */ /* 0x000fcc00078e000e */
[----:B------:R-:W0:Y:S01]  /*38d0*/  LDC R27, c[0x0][0x610] ;  /* 0x00018400ff1b7b82 */ /* 0x000e220000000800 */
[----:B----4-:R-:W-:Y:S05]  /*38e0*/  @!P0 BRA `(.L_x_70) ;  /* 0x0000000000288947 */ /* 0x010fea0003800000 */
        /* <DEDUP_REMOVED lines=10> */
.L_x_70:
[----:B------:R-:W-:Y:S01]  /*3990*/  ISETP.NE.AND P0, PT, R16, 0x1, PT ;  /* 0x000000011000780c */ /* 0x000fe20003f05270 */
[----:B------:R-:W-:Y:S01]  /*39a0*/  IMAD.MOV R13, RZ, RZ, -R13 ;  /* 0x000000ffff0d7224 */ /* 0x000fe200078e0a0d */
[----:B01----:R-:W-:Y:S01]  /*39b0*/  SHF.R.U64 R0, R4, R21, R5 ;  /* 0x0000001504007219 */ /* 0x003fe20000001205 */
[----:B------:R-:W-:Y:S01]  /*39c0*/  VIADD R5, R20, 0xffffffff ;  /* 0xffffffff14057836 */ /* 0x000fe20000000000 */
[----:B------:R-:W-:-:S03]  /*39d0*/  LOP3.LUT R43, R10, R43, RZ, 0xc0, !PT ;  /* 0x0000002b0a2b7212 */ /* 0x000fc600078ec0ff */
[----:B------:R-:W-:Y:S01]  /*39e0*/  IMAD.MOV R3, RZ, RZ, -R0 ;  /* 0x000000ffff037224 */ /* 0x000fe200078e0a00 */
[----:B------:R-:W-:Y:S01]  /*39f0*/  LOP3.LUT R5, R12, R5, RZ, 0xc0, !PT ;  /* 0x000000050c057212 */ /* 0x000fe200078ec0ff */
[----:B------:R-:W-:Y:S02]  /*3a00*/  IMAD R43, R28, R0, R43 ;  /* 0x000000001c2b7224 */ /* 0x000fe400078e022b */
[----:B--2---:R-:W-:Y:S02]  /*3a10*/  IMAD R0, R3, R25, R14 ;  /* 0x0000001903007224 */ /* 0x004fe400078e020e */
[----:B---3--:R-:W-:Y:S02]  /*3a20*/  @P0 IMAD R26, R15, R13, R24 ;  /* 0x0000000d0f1a0224 */ /* 0x008fe400078e0218 */
[----:B------:R-:W-:Y:S02]  /*3a30*/  IMAD R4, R0, R20, R5 ;  /* 0x0000001400047224 */ /* 0x000fe400078e0205 */
[----:B------:R-:W-:-:S02]  /*3a40*/  IMAD R43, R43, R27, R26 ;  /* 0x0000001b2b2b7224 */ /* 0x000fc400078e021a */
[----:B------:R-:W-:-:S03]  /*3a50*/  IMAD.MOV.U32 R3, RZ, RZ, 0x1 ;  /* 0x00000001ff037424 */ /* 0x000fc600078e00ff */
[----:B------:R-:W-:Y:S02]  /*3a60*/  SEL R44, R4, R43, !P0 ;  /* 0x0000002b042c7207 */ /* 0x000fe40004000000 */
[----:B------:R-:W-:Y:S02]  /*3a70*/  PRMT R0, R3, 0x7610, R0 ;  /* 0x0000761003007816 */ /* 0x000fe40000000000 */
[----:B------:R-:W-:-:S07]  /*3a80*/  SEL R43, R43, R4, !P0 ;  /* 0x000000042b2b7207 */ /* 0x000fce0004000000 */
.L_x_68:
[----:B------:R-:W-:-:S13]  /*3a90*/  LOP3.LUT P0, RZ, R0, 0xff, RZ, 0xc0, !PT ;  /* 0x000000ff00ff7812 */ /* 0x000fda000780c0ff */
[----:B------:R-:W-:Y:S05]  /*3aa0*/  @P0 BRA `(.L_x_71) ;  /* 0xffffffd800040947 */ /* 0x000fea000383ffff */
[----:B------:R-:W-:Y:S05]  /*3ab0*/  EXIT ;  /* 0x000000000000794d */ /* 0x000fea0003800000 */
.L_x_8:
[----:B0-----:R-:W-:Y:S01]  /*3ac0*/  ULDC.64 UR4, c[0x0][0x650] ;  /* 0x0001940000047ab9 */ /* 0x001fe20000000a00 */
        /* <DEDUP_REMOVED lines=25> */
.L_x_73:
        /* <DEDUP_REMOVED lines=14> */
[----:B------:R-:W-:-:S03]  /*3d40*/  IMAD.IADD R3, R9, 0x1, R3 ;  /* 0x0000000109037824 */ /* 0x000fc600078e0203 */
[----:B------:R-:W-:Y:S01]  /*3d50*/  ISETP.NE.AND.EX P0, PT, R31, RZ, PT, P0 ;  /* 0x000000ff1f00720c */ /* 0x000fe20003f05300 */
[----:B------:R-:W-:Y:S02]  /*3d60*/  IMAD.MOV.U32 R9, RZ, RZ, -0x1 ;  /* 0xffffffffff097424 */ /* 0x000fe400078e00ff */
[----:B------:R-:W0:Y:S01]  /*3d70*/  LDC R21, c[0x0][0x600] ;  /* 0x00018000ff157b82 */ /* 0x000e220000000800 */
[-CC-:B-1----:R-:W-:Y:S02]  /*3d80*/  SHF.R.U64 R14, R8, R12.reuse, R3.reuse ;  /* 0x0000000c080e7219 */ /* 0x182fe40000001203 */
[----:B------:R-:W-:-:S05]  /*3d90*/  SHF.R.U32.HI R3, RZ, R12, R3 ;  /* 0x0000000cff037219 */ /* 0x000fca0000011603 */
[----:B------:R-:W1:Y:S01]  /*3da0*/  LDC R25, c[0x0][0x648] ;  /* 0x00019200ff197b82 */ /* 0x000e620000000800 */
[-CC-:B--2---:R-:W-:Y:S02]  /*3db0*/  SHF.R.U64 R22, R14, R26.reuse, R3.reuse ;  /* 0x0000001a0e167219 */ /* 0x184fe40000001203 */
[----:B------:R-:W-:-:S05]  /*3dc0*/  SHF.R.U32.HI R3, RZ, R26, R3 ;  /* 0x0000001aff037219 */ /* 0x000fca0000011603 */
[----:B------:R-:W2:Y:S01]  /*3dd0*/  LDC R27, c[0x0][0x638] ;  /* 0x00018e00ff1b7b82 */ /* 0x000ea20000000800 */
[-C--:B---3--:R-:W-:Y:S02]  /*3de0*/  SHF.L.U32 R8, R9, R28.reuse, RZ ;  /* 0x0000001c09087219 */ /* 0x088fe400000006ff */
[--C-:B------:R-:W-:Y:S02]  /*3df0*/  SHF.R.U64 R24, R22, R28, R3.reuse ;  /* 0x0000001c16187219 */ /* 0x100fe40000001203 */
[----:B------:R-:W-:Y:S02]  /*3e00*/  LOP3.LUT R33, RZ, R8, RZ, 0x33, !PT ;  /* 0x00000008ff217212 */ /* 0x000fe400078e33ff */
[----:B------:R-:W-:Y:S01]  /*3e10*/  SHF.R.U32.HI R9, RZ, R28, R3 ;  /* 0x0000001cff097219 */ /* 0x000fe20000011603 */
[----:B------:R-:W3:Y:S01]  /*3e20*/  LDC R32, c[0x0][0x610] ;  /* 0x00018400ff207b82 */ /* 0x000ee20000000800 */
[----:B------:R-:W-:Y:S01]  /*3e30*/  IMAD.MOV.U32 R8, RZ, RZ, R24 ;  /* 0x000000ffff087224 */ /* 0x000fe200078e0018 */
[----:B------:R-:W-:Y:S06]  /*3e40*/  @!P0 BRA `(.L_x_74) ;  /* 0x0000000000288947 */ /* 0x000fec0003800000 */
        /* <DEDUP_REMOVED lines=10> */
.L_x_74:
[----:B------:R-:W-:Y:S01]  /*3ef0*/  ISETP.NE.AND P0, PT, R16, 0x1, PT ;  /* 0x000000011000780c */ /* 0x000fe20003f05270 */
[----:B0-----:R-:W-:Y:S01]  /*3f00*/  VIADD R11, R21, 0xffffffff ;  /* 0xffffffff150b7836 */ /* 0x001fe20000000000 */
[----:B-1----:R-:W-:Y:S02]  /*3f10*/  SHF.R.U64 R8, R8, R25, R9 ;  /* 0x0000001908087219 */ /* 0x002fe40000001209 */
[----:B------:R-:W-:Y:S02]  /*3f20*/  SHF.L.U32 R5, R29, R28, RZ ;  /* 0x0000001c1d057219 */ /* 0x000fe400000006ff */
[----:B------:R-:W-:Y:S01]  /*3f30*/  LOP3.LUT R3, R22, R33, RZ, 0xc0, !PT ;  /* 0x0000002116037212 */ /* 0x000fe200078ec0ff */
[----:B------:R-:W-:Y:S01]  /*3f40*/  IMAD.MOV R9, RZ, RZ, -R8 ;  /* 0x000000ffff097224 */ /* 0x000fe200078e0a08 */
[----:B------:R-:W-:-:S03]  /*3f50*/  LOP3.LUT R14, R14, R11, RZ, 0xc0, !PT ;  /* 0x0000000b0e0e7212 */ /* 0x000fc600078ec0ff */
[----:B------:R-:W-:Y:S02]  /*3f60*/  IMAD R5, R5, R8, R3 ;  /* 0x0000000805057224 */ /* 0x000fe400078e0203 */
[----:B------:R-:W-:Y:S02]  /*3f70*/  @P0 IMAD R6, R7, R20, R4 ;  /* 0x0000001407060224 */ /* 0x000fe400078e0204 */
[----:B--2---:R-:W-:Y:S02]  /*3f80*/  IMAD R3, R9, R27, R24 ;  /* 0x0000001b09037224 */ /* 0x004fe400078e0218 */
[----:B---3--:R-:W-:Y:S02]  /*3f90*/  IMAD R6, R5, R32, R6 ;  /* 0x0000002005067224 */ /* 0x008fe400078e0206 */
[----:B------:R-:W-:Y:S02]  /*3fa0*/  IMAD R3, R3, R21, R14 ;  /* 0x0000001503037224 */ /* 0x000fe400078e020e */
[----:B------:R-:W-:-:S03]  /*3fb0*/  IMAD.MOV.U32 R8, RZ, RZ, 0x1 ;  /* 0x00000001ff087424 */ /* 0x000fc600078e00ff */
[----:B------:R-:W-:Y:S02]  /*3fc0*/  SEL R22, R3, R6, !P0 ;  /* 0x0000000603167207 */ /* 0x000fe40004000000 */
[----:B------:R-:W-:Y:S01]  /*3fd0*/  SEL R21, R6, R3, !P0 ;  /* 0x0000000306157207 */ /* 0x000fe20004000000 */
[----:B------:R-:W-:-:S07]  /*3fe0*/  IMAD.MOV.U32 R3, RZ, RZ, R23 ;  /* 0x000000ffff037224 */ /* 0x000fce00078e0017 */
.L_x_72:
[----:B------:R-:W-:-:S08]  /*3ff0*/  NOP ;  /* 0x0000000000007918 */ /* 0x000fd00000000000 */
[----:B------:R-:W0:-:S00]  /*4000*/  USETMAXREG.DEALLOC.CTAPOOL 0x28 ;  /* 0x00000028000079c8 */ /* 0x000e0000080e0500 */
[----:B0-----:R-:W-:-:S13]  /*4010*/  ISETP.NE.AND P0, PT, R0, RZ, PT ;  /* 0x000000ff0000720c */ /* 0x001fda0003f05270 */
[----:B------:R-:W-:Y:S05]  /*4020*/  @P0 EXIT ;  /* 0x000000000000094d */ /* 0x000fea0003800000 */
[----:B------:R-:W-:Y:S01]  /*4030*/  LOP3.LUT P0, RZ, R8, 0xff, RZ, 0xc0, !PT ;  /* 0x000000ff08ff7812 */ /* 0x000fe2000780c0ff */
[----:B------:R-:W-:Y:S02]  /*4040*/  IMAD.MOV.U32 R0, RZ, RZ, 0x1 ;  /* 0x00000001ff007424 */ /* 0x000fe400078e00ff */
[----:B------:R-:W-:-:S10]  /*4050*/  IMAD.MOV.U32 R8, RZ, RZ, RZ ;  /* 0x000000ffff087224 */ /* 0x000fd400078e00ff */
[----:B------:R-:W-:Y:S05]  /*4060*/  @!P0 BRA `(.L_x_75) ;  /* 0x0000000c00508947 */ /* 0x000fea0003800000 */
[----:B------:R-:W0:Y:S01]  /*4070*/  LDC R0, c[0x0][0x28c] ;  /* 0x0000a300ff007b82 */ /* 0x000e220000000800 */
[----:B------:R-:W1:Y:S01]  /*4080*/  S2R R11, SR_CgaCtaId ;  /* 0x00000000000b7919 */ /* 0x000e620000008800 */
[----:B------:R-:W-:Y:S01]  /*4090*/  ULDC UR5, c[0x0][0x658] ;  /* 0x0001960000057ab9 */ /* 0x000fe20000000800 */
[----:B------:R-:W-:Y:S01]  /*40a0*/  UMOV UR7, 0xffffffff ;  /* 0xffffffff00077882 */ /* 0x000fe20000000000 */
[----:B------:R-:W-:Y:S01]  /*40b0*/  ULDC UR6, c[0x0][0xc] ;  /* 0x0000030000067ab9 */ /* 0x000fe20000000800 */
[----:B------:R-:W-:Y:S01]  /*40c0*/  USHF.L.U32 UR8, UR7, UR5, URZ ;  /* 0x0000000507087299 */ /* 0x000fe2000800063f */
[----:B------:R-:W-:Y:S01]  /*40d0*/  BSSY B0, `(.L_x_75) ;  /* 0x00000cd000007945 */ /* 0x000fe20003800000 */
[----:B------:R-:W-:Y:S01]  /*40e0*/  UMOV UR9, 0x1 ;  /* 0x0000000100097882 */ /* 0x000fe20000000000 */
[----:B------:R-:W-:Y:S01]  /*40f0*/  ULDC UR7, c[0x0][0x10] ;  /* 0x0000040000077ab9 */ /* 0x000fe20000000800 */
[----:B------:R-:W-:Y:S01]  /*4100*/  USHF.L.U32 UR18, UR9, UR5, URZ ;  /* 0x0000000509127299 */ /* 0x000fe2000800063f */
[----:B------:R-:W-:Y:S01]  /*4110*/  IMAD.MOV.U32 R10, RZ, RZ, 0x1 ;  /* 0x00000001ff0a7424 */ /* 0x000fe200078e00ff */
[----:B------:R-:W-:Y:S01]  /*4120*/  UIMAD.WIDE.U32 UR6, UR6, UR7, URZ ;  /* 0x00000007060672a5 */ /* 0x000fe2000f8e003f */
[----:B------:R-:W-:Y:S01]  /*4130*/  LOP3.LUT R20, R19, 0x2, RZ, 0xfc, !PT ;  /* 0x0000000213147812 */ /* 0x000fe200078efcff */
[----:B------:R-:W-:Y:S01]  /*4140*/  ULDC UR5, c[0x0][0x14] ;  /* 0x0000050000057ab9 */ /* 0x000fe20000000800 */
[----:B------:R-:W-:Y:S01]  /*4150*/  IMAD.MOV.U32 R8, RZ, RZ, RZ ;  /* 0x000000ffff087224 */ /* 0x000fe200078e00ff */
[----:B------:R-:W-:-:S02]  /*4160*/  UIMAD.WIDE.U32 UR22, UR6, UR5, URZ ;  /* 0x00000005061672a5 */ /* 0x000fc4000f8e003f */
[----:B------:R-:W-:Y:S01]  /*4170*/  UIMAD UR13, UR7, UR5, URZ ;  /* 0x00000005070d72a4 */ /* 0x000fe2000f8e023f */
[----:B------:R-:W-:Y:S01]  /*4180*/  ULDC UR4, c[0x0][0x600] ;  /* 0x0001800000047ab9 */ /* 0x000fe20000000800 */
[----:B------:R-:W-:Y:S02]  /*4190*/  ULOP3.LUT UR17, URZ, UR8, URZ, 0x33, !UPT ;  /* 0x000000083f117292 */ /* 0x000fe4000f8e333f */
[----:B------:R-:W-:Y:S01]  /*41a0*/  UIADD3 UR4, UR4, -0x1, URZ ;  /* 0xffffffff04047890 */ /* 0x000fe2000fffe03f */
[----:B0-----:R-:W-:Y:S01]  /*41b0*/  VIADD R0, R0, 0x7f ;  /* 0x0000007f00007836 */ /* 0x001fe20000000000 */
[----:B------:R-:W-:Y:S01]  /*41c0*/  UIADD3 UR13, UR23, UR13, URZ ;  /* 0x0000000d170d7290 */ /* 0x000fe2000fffe03f */
[----:B------:R-:W-:-:S03]  /*41d0*/  ULDC.64 UR24, c[0x0][0x198] ;  /* 0x0000660000187ab9 */ /* 0x000fc60000000a00 */
[----:B------:R-:W-:-:S04]  /*41e0*/  SHF.R.S32.HI R5, RZ, 0x1f, R0 ;  /* 0x0000001fff057819 */ /* 0x000fc80000011400 */
[----:B------:R-:W-:Y:S01]  /*41f0*/  LEA.HI R5, R5, R0, RZ, 0x7 ;  /* 0x0000000005057211 */ /* 0x000fe200078f38ff */
[C---:B-1----:R-:W-:Y:S02]  /*4200*/  IMAD.SHL.U32 R4, R11.reuse, 0x400, RZ ;  /* 0x000004000b047824 */ /* 0x042fe400078e00ff */
[----:B------:R-:W-:Y:S01]  /*4210*/  IMAD.SHL.U32 R11, R11, 0x8, RZ ;  /* 0x000000080b0b7824 */ /* 0x000fe200078e00ff */
[----:B------:R-:W-:Y:S01]  /*4220*/  SHF.R.S32.HI R9, RZ, 0x7, R5 ;  /* 0x00000007ff097819 */ /* 0x000fe20000011405 */
[----:B------:R-:W-:Y:S01]  /*4230*/  IMAD.MOV.U32 R0, RZ, RZ, 0x1 ;  /* 0x00000001ff007424 */ /* 0x000fe200078e00ff */
[----:B------:R-:W-:Y:S02]  /*4240*/  LOP3.LUT R4, R4, 0x400, RZ, 0xc0, !PT ;  /* 0x0000040004047812 */ /* 0x000fe400078ec0ff */
[----:B------:R-:W-:Y:S01]  /*4250*/  LOP3.LUT R11, R11, 0x8, RZ, 0xc0, !PT ;  /* 0x000000080b0b7812 */ /* 0x000fe200078ec0ff */
[----:B------:R-:W-:Y:S01]  /*4260*/  VIADD R13, R9, 0x1 ;  /* 0x00000001090d7836 */ /* 0x000fe20000000000 */
[----:B------:R-:W-:-:S07]  /*4270*/  LOP3.LUT R12, R4, 0x30180, RZ, 0xfc, !PT ;  /* 0x00030180040c7812 */ /* 0x000fce00078efcff */
.L_x_86:
[----:B------:R-:W-:-:S03]  /*4280*/  UMOV UR5, 0xffffffff ;  /* 0xffffffff00057882 */ /* 0x000fc60000000000 */
[----:B------:R-:W-:Y:S05]  /*4290*/  BRA.DIV UR5, `(.L_x_76) ;  /* 0x00000012053c7947 */ /* 0x000fea000b800000 */
[----:B------:R-:W-:-:S13]  /*42a0*/  ELECT P6, URZ, PT ;  /* 0x00000000003f782f */ /* 0x000fda00038c0000 */
.L_x_101:
[----:B------:R-:W0:Y:S01]  /*42b0*/  LDC R4, c[0x0][0x28c] ;  /* 0x0000a300ff047b82 */ /* 0x000e220000000800 */
[----:B------:R-:W-:Y:S01]  /*42c0*/  BSSY B1, `(.L_x_77) ;  /* 0x0000038000017945 */ /* 0x000fe20003800000 */
[----:B0-----:R-:W-:-:S13]  /*42d0*/  ISETP.LT.OR P6, PT, R4, 0x1, !P6 ;  /* 0x000000010400780c */ /* 0x001fda00077c1670 */
[----:B------:R-:W-:Y:S05]  /*42e0*/  @P6 BRA `(.L_x_78) ;  /* 0x0000000000d46947 */ /* 0x000fea0003800000 */
[----:B------:R-:W-:Y:S02]  /*42f0*/  IMAD R22, R22, 0x10, R11 ;  /* 0x0000001016167824 */ /* 0x000fe400078e020b */
[----:B------:R-:W-:Y:S02]  /*4300*/  IMAD R21, R21, 0xc0, RZ ;  /* 0x000000c015157824 */ /* 0x000fe400078e02ff */
[----:B------:R-:W-:Y:S02]  /*4310*/  IMAD.MOV.U32 R23, RZ, RZ, RZ ;  /* 0x000000ffff177224 */ /* 0x000fe400078e00ff */
[----:B------:R-:W-:Y:S02]  /*4320*/  IMAD.MOV.U32 R4, RZ, RZ, R13 ;  /* 0x000000ffff047224 */ /* 0x000fe400078e000d */
[----:B------:R-:W-:Y:S02]  /*4330*/  IMAD.MOV.U32 R5, RZ, RZ, R0 ;  /* 0x000000ffff057224 */ /* 0x000fe400078e0000 */
[----:B------:R-:W-:-:S07]  /*4340*/  IMAD.MOV.U32 R7, RZ, RZ, R8 ;  /* 0x000000ffff077224 */ /* 0x000fce00078e0008 */
.L_x_81:
[----:B------:R-:W0:Y:S01]  /*4350*/  S2R R15, SR_CgaCtaId ;  /* 0x00000000000f7919 */ /* 0x000e220000008800 */
[----:B------:R-:W-:Y:S02]  /*4360*/  MOV R6, 0x400 ;  /* 0x0000040000067802 */ /* 0x000fe40000000f00 */
[----:B------:R-:W-:-:S13]  /*4370*/  LOP3.LUT P1, RZ, R18, 0x7f, RZ, 0xc0, !PT ;  /* 0x0000007f12ff7812 */ /* 0x000fda000782c0ff */
[----:B------:R-:W1:Y:S01]  /*4380*/  @!P1 LDC R14, c[0x0][0x500] ;  /* 0x00014000ff0e9b82 */ /* 0x000e620000000800 */
[----:B0-----:R-:W-:Y:S02]  /*4390*/  LEA R24, R15, R6, 0x18 ;  /* 0x000000060f187211 */ /* 0x001fe400078ec0ff */
[----:B------:R-:W-:-:S03]  /*43a0*/  SHF.L.U32 R6, R5, 0x1f, RZ ;  /* 0x0000001f05067819 */ /* 0x000fc600000006ff */
[----:B------:R-:W-:-:S04]  /*43b0*/  IMAD R15, R7, 0x8, R24 ;  /* 0x00000008070f7824 */ /* 0x000fc800078e0218 */
[----:B------:R-:W0:Y:S02]  /*43c0*/  SYNCS.PHASECHK.TRANS64.TRYWAIT P0, [R15+URZ+0x40], R6 ;  /* 0x000040060f0075a7 */ /* 0x000e24000800017f */
[----:B01----:R-:W-:Y:S05]  /*43d0*/  @!P0 BRA `(.L_x_79) ;  /* 0x00000010000c8947 */ /* 0x003fea0003800000 */
.L_x_102:
[----:B0-----:R-:W-:Y:S01]  /*43e0*/  PRMT R6, R20, 0x9910, RZ ;  /* 0x0000991014067816 */ /* 0x001fe200000000ff */
[----:B------:R0:W-:Y:S03]  /*43f0*/  @!P1 SYNCS.ARRIVE.TRANS64 RZ, [R15+URZ], R14 ;  /* 0x0000000e0fff99a7 */ /* 0x0001e6000800003f */
[----:B------:R-:W-:-:S13]  /*4400*/  ISETP.NE.AND P0, PT, R6, 0x2, PT ;  /* 0x000000020600780c */ /* 0x000fda0003f05270 */
[----:B0-----:R-:W-:Y:S05]  /*4410*/  @P0 BRA `(.L_x_80) ;  /* 0x0000000000040947 */ /* 0x001fea0003800000 */
[----:B------:R-:W-:Y:S01]  /*4420*/  BPT.TRAP 0x1 ;  /* 0x000000040000795c */ /* 0x000fe20000300000 */
.L_x_80:
[----:B------:R-:W-:Y:S01]  /*4430*/  IMAD R6, R7, 0x6000, R24 ;  /* 0x0000600007067824 */ /* 0x000fe200078e0218 */
[----:B------:R-:W-:Y:S01]  /*4440*/  R2UR UR19, R24 ;  /* 0x00000000181372ca */ /* 0x000fe200000e0000 */
[----:B------:R-:W-:Y:S01]  /*4450*/  VIADD R4, R4, 0xffffffff ;  /* 0xffffffff04047836 */ /* 0x000fe20000000000 */
[----:B------:R-:W-:Y:S01]  /*4460*/  R2UR UR9, R15 ;  /* 0x000000000f0972ca */ /* 0x000fe200000e0000 */
[----:B------:R-:W-:Y:S01]  /*4470*/  UIADD3 UR6, UP0, UR24, 0xf0, URZ ;  /* 0x000000f018067890 */ /* 0x000fe2000ff1e03f */
[----:B------:R-:W-:Y:S01]  /*4480*/  R2UR UR5, R6 ;  /* 0x00000000060572ca */ /* 0x000fe200000e0000 */
[----:B------:R-:W-:Y:S01]  /*4490*/  IMAD R6, R7, 0x800, R12 ;  /* 0x0000080007067824 */ /* 0x000fe200078e020c */
[----:B------:R-:W-:Y:S01]  /*44a0*/  R2UR UR11, R21 ;  /* 0x00000000150b72ca */ /* 0x000fe200000e0000 */
[----:B------:R-:W-:Y:S01]  /*44b0*/  UIADD3 UR26, UP1, UR24, 0x1f0, URZ ;  /* 0x000001f0181a7890 */ /* 0x000fe2000ff3e03f */
[----:B------:R-:W-:Y:S01]  /*44c0*/  R2UR UR10, R23 ;  /* 0x00000000170a72ca */ /* 0x000fe200000e0000 */
[----:B------:R-:W-:Y:S01]  /*44d0*/  UIADD3.X UR7, URZ, UR25, URZ, UP0, !UPT ;  /* 0x000000193f077290 */ /* 0x000fe200087fe43f */
[----:B------:R-:W-:Y:S01]  /*44e0*/  R2UR UR8, R6 ;  /* 0x00000000060872ca */ /* 0x000fe200000e0000 */
[----:B------:R-:W-:Y:S01]  /*44f0*/  VIADD R7, R7, 0x1 ;  /* 0x0000000107077836 */ /* 0x000fe20000000000 */
[----:B------:R-:W-:Y:S01]  /*4500*/  R2UR UR12, R3 ;  /* 0x00000000030c72ca */ /* 0x000fe200000e0000 */
[----:B------:R-:W-:Y:S01]  /*4510*/  UIADD3.X UR27, URZ, UR25, URZ, UP1, !UPT ;  /* 0x000000193f1b7290 */ /* 0x000fe20008ffe43f */
[----:B------:R-:W-:Y:S01]  /*4520*/  R2UR UR20, R22 ;  /* 0x00000000161472ca */ /* 0x000fe200000e0000 */
[----:B------:R-:W-:Y:S01]  /*4530*/  UMOV UR14, 0x0 ;  /* 0x00000000000e7882 */ /* 0x000fe20000000000 */
[----:B------:R-:W-:Y:S01]  /*4540*/  ISETP.GT.AND P1, PT, R4, 0x1, PT ;  /* 0x000000010400780c */ /* 0x000fe20003f24270 */
[----:B------:R-:W-:Y:S01]  /*4550*/  UIADD3 UR16, UR5, 0x180, URZ ;  /* 0x0000018005107890 */ /* 0x000fe2000fffe03f */
[----:B------:R-:W-:Y:S01]  /*4560*/  ISETP.NE.AND P0, PT, R7, 0x8, PT ;  /* 0x000000080700780c */ /* 0x000fe20003f05270 */
[----:B------:R-:W-:Y:S01]  /*4570*/  UMOV UR15, 0x10000000 ;  /* 0x10000000000f7882 */ /* 0x000fe20000000000 */
[----:B------:R-:W-:Y:S01]  /*4580*/  UMOV UR21, 0x30000 ;  /* 0x0003000000157882 */ /* 0x000fe20000000000 */
[----:B------:R-:W-:Y:S01]  /*4590*/  VIADD R23, R23, 0x80 ;  /* 0x0000008017177836 */ /* 0x000fe20000000000 */
[----:B------:R-:W-:Y:S01]  /*45a0*/  SEL R6, RZ, 0x1, P0 ;  /* 0x00000001ff067807 */ /* 0x000fe20000000000 */
[----:B------:R-:W-:Y:S01]  /*45b0*/  UIADD3 UR5, UR19, UR8, URZ ;  /* 0x0000000813057290 */ /* 0x000fe2000fffe03f */
[----:B------:R-:W-:-:S02]  /*45c0*/  SEL R7, R7, RZ, P0 ;  /* 0x000000ff07077207 */ /* 0x000fc40000000000 */
[----:B------:R-:W-:Y:S01]  /*45d0*/  UMOV UR8, UR16 ;  /* 0x0000001000087c82 */ /* 0x000fe20008000000 */
[----:B------:R-:W-:Y:S01]  /*45e0*/  LOP3.LUT R5, R5, R6, RZ, 0x3c, !PT ;  /* 0x0000000605057212 */ /* 0x000fe200078e3cff */
[----:B------:R0:W-:Y:S02]  /*45f0*/  UTMALDG.3D [UR8], [UR6], desc[UR14] ;  /* 0x00000e08060075b4 */ /* 0x0001e40008011000 */
[----:B0-----:R-:W-:Y:S01]  /*4600*/  UMOV UR11, UR20 ;  /* 0x00000014000b7c82 */ /* 0x001fe20008000000 */
[----:B------:R-:W-:Y:S02]  /*4610*/  UMOV UR8, UR5 ;  /* 0x0000000500087c82 */ /* 0x000fe40008000000 */
[----:B------:R0:W-:Y:S02]  /*4620*/  UTMALDG.3D.MULTICAST [UR8], [UR26], UR21, desc[UR14] ;  /* 0x00000e081a0073b4 */ /* 0x0001e40008011815 */
[----:B0-----:R-:W-:Y:S05]  /*4630*/  @P1 BRA `(.L_x_81) ;  /* 0xfffffffc00441947 */ /* 0x001fea000383ffff */
.L_x_78:
[----:B------:R-:W-:Y:S05]  /*4640*/  BSYNC B1 ;  /* 0x0000000000017941 */ /* 0x000fea0003800000 */
.L_x_77:
[----:B------:R-:W-:Y:S01]  /*4650*/  LOP3.LUT P1, RZ, R10, 0xff, RZ, 0xc0, !PT ;  /* 0x000000ff0aff7812 */ /* 0x000fe2000782c0ff */
[----:B------:R-:W-:Y:S01]  /*4660*/  IMAD.IADD R8, R9, 0x1, R8 ;  /* 0x0000000109087824 */ /* 0x000fe200078e0208 */
[----:B------:R-:W-:Y:S01]  /*4670*/  IADD3 R2, P2, R2, UR22, RZ ;  /* 0x0000001602027c10 */ /* 0x000fe2000ff5e0ff */
[----:B------:R-:W-:Y:S01]  /*4680*/  ULDC.64 UR6, c[0x0][0x650] ;  /* 0x0001940000067ab9 */ /* 0x000fe20000000a00 */
[----:B------:R-:W-:Y:S01]  /*4690*/  BSSY B1, `(.L_x_82) ;  /* 0x000006e000017945 */ /* 0x000fe20003800000 */
[----:B------:R-:W-:Y:S01]  /*46a0*/  IMAD.MOV.U32 R21, RZ, RZ, -0x1 ;  /* 0xffffffffff157424 */ /* 0x000fe200078e00ff */
[----:B------:R-:W-:Y:S01]  /*46b0*/  SHF.R.U32.HI R3, RZ, 0x3, R8 ;  /* 0x00000003ff037819 */ /* 0x000fe20000011608 */
[----:B------:R-:W-:Y:S01]  /*46c0*/  IMAD.MOV.U32 R22, RZ, RZ, -0x1 ;  /* 0xffffffffff167424 */ /* 0x000fe200078e00ff */
[----:B------:R-:W-:Y:S02]  /*46d0*/  ISETP.GT.U32.AND P0, PT, R8, 0x7, PT ;  /* 0x000000070800780c */ /* 0x000fe40003f04070 */
[----:B------:R-:W-:-:S02]  /*46e0*/  LOP3.LUT R3, R3, 0x1, RZ, 0xc0, !PT ;  /* 0x0000000103037812 */ /* 0x000fc400078ec0ff */
[----:B------:R-:W-:Y:S01]  /*46f0*/  ISETP.LT.U32.AND P0, PT, R9, 0x8, P0 ;  /* 0x000000080900780c */ /* 0x000fe20000701070 */
[----:B------:R-:W0:Y:S01]  /*4700*/  @P1 S2R R5, SR_CgaCtaId ;  /* 0x0000000000051919 */ /* 0x000e220000008800 */
[----:B------:R-:W-:Y:S02]  /*4710*/  @P1 MOV R4, 0x400 ;  /* 0x0000040000041802 */ /* 0x000fe40000000f00 */
[----:B------:R-:W-:Y:S02]  /*4720*/  IADD3.X R17, R17, UR13, RZ, P2, !PT ;  /* 0x0000000d11117c10 */ /* 0x000fe400097fe4ff */
[----:B------:R-:W-:Y:S02]  /*4730*/  ISETP.GE.U32.AND P2, PT, R2, UR6, PT ;  /* 0x0000000602007c0c */ /* 0x000fe4000bf46070 */
[----:B------:R-:W-:Y:S02]  /*4740*/  LOP3.LUT R8, R8, 0x7, RZ, 0xc0, !PT ;  /* 0x0000000708087812 */ /* 0x000fe400078ec0ff */
[----:B------:R-:W-:-:S02]  /*4750*/  PRMT R10, RZ, 0x7610, R10 ;  /* 0x00007610ff0a7816 */ /* 0x000fc4000000000a */
[----:B0-----:R-:W-:-:S04]  /*4760*/  @P1 LEA R4, R5, R4, 0x18 ;  /* 0x0000000405041211 */ /* 0x001fc800078ec0ff */
[----:B------:R0:W-:Y:S01]  /*4770*/  @P1 SYNCS.ARRIVE.TRANS64.A1T0 RZ, [R4+URZ+0x98], RZ ;  /* 0x000098ff04ff19a7 */ /* 0x0001e2000810003f */
[----:B------:R-:W-:Y:S02]  /*4780*/  ISETP.NE.U32.AND P1, PT, R3, 0x1, PT ;  /* 0x000000010300780c */ /* 0x000fe40003f25070 */
[----:B------:R-:W-:Y:S02]  /*4790*/  SEL R3, RZ, 0x1, !P0 ;  /* 0x00000001ff037807 */ /* 0x000fe40004000000 */
[----:B------:R-:W-:Y:S02]  /*47a0*/  ISETP.GE.U32.AND.EX P0, PT, R17, UR7, PT, P2 ;  /* 0x0000000711007c0c */ /* 0x000fe4000bf06120 */
[----:B------:R-:W-:-:S04]  /*47b0*/  ISETP.GT.U32.AND P1, PT, R9, 0x7, !P1 ;  /* 0x000000070900780c */ /* 0x000fc80004f24070 */
[----:B0-----:R-:W-:-:S04]  /*47c0*/  SEL R4, RZ, 0x1, !P1 ;  /* 0x00000001ff047807 */ /* 0x001fc80004800000 */
[----:B------:R-:W-:Y:S01]  /*47d0*/  LOP3.LUT R0, R4, R0, R3, 0x96, !PT ;  /* 0x0000000004007212 */ /* 0x000fe200078e9603 */
[----:B------:R-:W-:Y:S01]  /*47e0*/  IMAD.MOV.U32 R3, RZ, RZ, -0x1 ;  /* 0xffffffffff037424 */ /* 0x000fe200078e00ff */
[----:B------:R-:W-:Y:S01]  /*47f0*/  PRMT R4, RZ, 0x7610, R4 ;  /* 0x00007610ff047816 */ /* 0x000fe20000000004 */
[----:B------:R-:W-:Y:S06]  /*4800*/  @P0 BRA `(.L_x_83) ;  /* 0x0000000400580947 */ /* 0x000fec0003800000 */
[----:B------:R-:W0:Y:S01]  /*4810*/  S2R R21, SR_CTAID.X ;  /* 0x0000000000157919 */ /* 0x000e220000002500 */
[----:B------:R-:W-:Y:S01]  /*4820*/  ULDC.64 UR6, c[0x0][0x628] ;  /* 0x00018a0000067ab9 */ /* 0x000fe20000000a00 */
[----:B------:R-:W-:Y:S01]  /*4830*/  ULDC UR8, c[0x0][0x630] ;  /* 0x00018c0000087ab9 */ /* 0x000fe20000000800 */
[----:B------:R-:W-:Y:S01]  /*4840*/  ISETP.NE.U32.AND P0, PT, RZ, UR6, PT ;  /* 0x00000006ff007c0c */ /* 0x000fe2000bf05070 */
[----:B------:R-:W1:Y:S01]  /*4850*/  S2R R15, SR_CTAID.Y ;  /* 0x00000000000f7919 */ /* 0x000e620000002600 */
[----:B------:R-:W-:Y:S01]  /*4860*/  ULDC UR9, c[0x0][0x150] ;  /* 0x0000540000097ab9 */ /* 0x000fe20000000800 */
[----:B------:R-:W-:Y:S01]  /*4870*/  IMAD.MOV.U32 R4, RZ, RZ, R2 ;  /* 0x000000ffff047224 */ /* 0x000fe200078e0002 */
[----:B------:R-:W-:Y:S01]  /*4880*/  ISETP.NE.AND.EX P0, PT, RZ, UR7, PT, P0 ;  /* 0x00000007ff007c0c */ /* 0x000fe2000bf05300 */
[----:B------:R-:W-:Y:S01]  /*4890*/  IMAD.MOV.U32 R5, RZ, RZ, R17 ;  /* 0x000000ffff057224 */ /* 0x000fe200078e0011 */
[----:B0-----:R-:W-:-:S11]  /*48a0*/  I2FP.F32.U32 R22, R21 ;  /* 0x0000001500167245 */ /* 0x001fd60000201000 */
[----:B------:R-:W-:Y:S05]  /*48b0*/  @!P0 BRA `(.L_x_84) ;  /* 0x0000000000288947 */ /* 0x000fea0003800000 */
[----:B------:R-:W-:Y:S02]  /*48c0*/  ULDC UR5, c[0x0][0x634] ;  /* 0x00018d0000057ab9 */ /* 0x000fe40000000800 */
[----:B------:R-:W-:-:S05]  /*48d0*/  IADD3 R5, P0, R2, UR5, RZ ;  /* 0x0000000502057c10 */ /* 0x000fca000ff1e0ff */
[----:B------:R-:W-:-:S04]  /*48e0*/  IMAD.X R3, RZ, RZ, R17, P0 ;  /* 0x000000ffff037224 */ /* 0x000fc800000e0611 */
[----:B------:R-:W-:-:S04]  /*48f0*/  IMAD.WIDE.U32 R6, R3, UR6, RZ ;  /* 0x0000000603067c25 */ /* 0x000fc8000f8e00ff */
[----:B------:R-:W-:-:S04]  /*4900*/  IMAD.WIDE.U32 R6, P0, R5, UR7, R6 ;  /* 0x0000000705067c25 */ /* 0x000fc8000f800006 */
[----:B------:R-:W-:-:S04]  /*4910*/  IMAD.WIDE.U32 R4, R5, UR6, RZ ;  /* 0x0000000605047c25 */ /* 0x000fc8000f8e00ff */
[----:B------:R-:W-:Y:S01]  /*4920*/  IMAD.MOV.U32 R4, RZ, RZ, R7 ;  /* 0x000000ffff047224 */ /* 0x000fe200078e0007 */
[----:B------:R-:W-:Y:S01]  /*4930*/  IADD3 RZ, P1, R5, R6, RZ ;  /* 0x0000000605ff7210 */ /* 0x000fe20007f3e0ff */
[----:B------:R-:W-:-:S04]  /*4940*/  IMAD.X R5, RZ, RZ, RZ, P0 ;  /* 0x000000ffff057224 */ /* 0x000fc800000e06ff */
[----:B------:R-:W-:-:S08]  /*4950*/  IMAD.WIDE.U32.X R4, R3, UR7, R4, P1 ;  /* 0x0000000703047c25 */ /* 0x000fd000088e0404 */
.L_x_84:
[--C-:B------:R-:W-:Y:S01]  /*4960*/  SHF.R.U64 R14, R4, UR8, R5.reuse ;  /* 0x00000008040e7c19 */ /* 0x100fe20008001205 */
[----:B------:R-:W-:Y:S01]  /*4970*/  FMUL R22, R22, UR9 ;  /* 0x0000000916167c20 */ /* 0x000fe20008400000 */
[----:B------:R-:W-:Y:S01]  /*4980*/  SHF.R.U32.HI R3, RZ, UR8, R5 ;  /* 0x00000008ff037c19 */ /* 0x000fe20008011605 */
[----:B------:R-:W0:Y:S01]  /*4990*/  LDC R6, c[0x0][0x144] ;  /* 0x00005100ff067b82 */ /* 0x000e220000000800 */
[----:B------:R-:W-:Y:S01]  /*49a0*/  IADD3 R4, P0, RZ, -R14, RZ ;  /* 0x8000000eff047210 */ /* 0x000fe20007f1e0ff */
[----:B------:R-:W-:Y:S01]  /*49b0*/  ULDC.64 UR6, c[0x0][0x620] ;  /* 0x0001880000067ab9 */ /* 0x000fe20000000a00 */
[----:B-1----:R-:W-:Y:S01]  /*49c0*/  I2FP.F32.U32 R5, R15 ;  /* 0x0000000f00057245 */ /* 0x002fe20000201000 */
[----:B------:R-:W1:Y:S01]  /*49d0*/  F2I.U32.TRUNC.NTZ R22, R22 ;  /* 0x0000001600167305 */ /* 0x000e62000020f000 */
[----:B------:R-:W-:Y:S01]  /*49e0*/  ULDC UR5, c[0x0][0x154] ;  /* 0x0000550000057ab9 */ /* 0x000fe20000000800 */
[----:B------:R-:W-:Y:S01]  /*49f0*/  IMAD.X R3, RZ, RZ, ~R3, P0 ;  /* 0x000000ffff037224 */ /* 0x000fe200000e0e03 */
[----:B------:R-:W-:Y:S01]  /*4a00*/  ISETP.NE.AND P2, PT, R16, 0x1, PT ;  /* 0x000000011000780c */ /* 0x000fe20003f45270 */
[----:B------:R-:W-:Y:S01]  /*4a10*/  FMUL R23, R5, UR5 ;  /* 0x0000000505177c20 */ /* 0x000fe20008400000 */
[----:B------:R-:W2:Y:S01]  /*4a20*/  LDC R24, c[0x0][0x148] ;  /* 0x00005200ff187b82 */ /* 0x000ea20000000800 */
[----:B------:R-:W-:Y:S01]  /*4a30*/  IMAD R3, R3, UR6, RZ ;  /* 0x0000000603037c24 */ /* 0x000fe2000f8e02ff */
[----:B------:R-:W-:-:S03]  /*4a40*/  ULDC UR5, c[0x0][0x618] ;  /* 0x0001860000057ab9 */ /* 0x000fc60000000800 */
[C---:B------:R-:W-:Y:S01]  /*4a50*/  IMAD R7, R4.reuse, UR7, R3 ;  /* 0x0000000704077c24 */ /* 0x040fe2000f8e0203 */
[----:B------:R-:W3:Y:S01]  /*4a60*/  F2I.U32.TRUNC.NTZ R23, R23 ;  /* 0x0000001700177305 */ /* 0x000ee2000020f000 */
[----:B------:R-:W-:Y:S02]  /*4a70*/  IMAD.MOV.U32 R3, RZ, RZ, R17 ;  /* 0x000000ffff037224 */ /* 0x000fe400078e0011 */
[----:B-1----:R-:W-:Y:S02]  /*4a80*/  IMAD.MOV R22, RZ, RZ, -R22 ;  /* 0x000000ffff167224 */ /* 0x002fe400078e0a16 */
[----:B------:R-:W-:Y:S01]  /*4a90*/  IMAD.WIDE.U32 R4, R4, UR6, R2 ;  /* 0x0000000604047c25 */ /* 0x000fe2000f8e0002 */
[----:B------:R-:W-:Y:S02]  /*4aa0*/  ULDC.64 UR6, c[0x0][0x640] ;  /* 0x0001900000067ab9 */ /* 0x000fe40000000a00 */
[----:B------:R-:W-:Y:S01]  /*4ab0*/  ISETP.NE.U32.AND P0, PT, RZ, UR6, PT ;  /* 0x00000006ff007c0c */ /* 0x000fe2000bf05070 */
[----:B------:R-:W-:-:S02]  /*4ac0*/  IMAD.IADD R5, R5, 0x1, R7 ;  /* 0x0000000105057824 */ /* 0x000fc400078e0207 */
[----:B0-----:R-:W-:Y:S01]  /*4ad0*/  IMAD R3, R6, R22, R21 ;  /* 0x0000001606037224 */ /* 0x001fe200078e0215 */
[----:B------:R-:W-:Y:S02]  /*4ae0*/  ISETP.NE.AND.EX P0, PT, RZ, UR7, PT, P0 ;  /* 0x00000007ff007c0c */ /* 0x000fe4000bf05300 */
[----:B------:R-:W-:Y:S01]  /*4af0*/  SHF.R.U64 R21, R4, UR5, R5 ;  /* 0x0000000504157c19 */ /* 0x000fe20008001205 */
[----:B---3--:R-:W-:Y:S01]  /*4b00*/  IMAD.MOV R6, RZ, RZ, -R23 ;  /* 0x000000ffff067224 */ /* 0x008fe200078e0a17 */
[----:B------:R-:W-:Y:S01]  /*4b10*/  SHF.R.U32.HI R4, RZ, UR5, R5 ;  /* 0x00000005ff047c19 */ /* 0x000fe20008011605 */
[----:B------:R-:W-:Y:S02]  /*4b20*/  ULDC UR5, c[0x0][0x608] ;  /* 0x0001820000057ab9 */ /* 0x000fe40000000800 */
[----:B--2---:R-:W-:Y:S01]  /*4b30*/  @P2 IMAD R3, R24, R6, R15 ;  /* 0x0000000618032224 */ /* 0x004fe200078e020f */
[--C-:B------:R-:W-:Y:S02]  /*4b40*/  SHF.R.U64 R22, R21, UR5, R4.reuse ;  /* 0x0000000515167c19 */ /* 0x100fe40008001204 */
[----:B------:R-:W-:Y:S01]  /*4b50*/  SHF.R.U32.HI R5, RZ, UR5, R4 ;  /* 0x00000005ff057c19 */ /* 0x000fe20008011604 */
[----:B------:R-:W-:-:S03]  /*4b60*/  ULDC UR5, c[0x0][0x658] ;  /* 0x0001960000057ab9 */ /* 0x000fc60000000800 */
[--C-:B------:R-:W-:Y:S02]  /*4b70*/  SHF.R.U64 R15, R22, UR5, R5.reuse ;  /* 0x00000005160f7c19 */ /* 0x100fe40008001205 */
[----:B------:R-:W-:-:S03]  /*4b80*/  SHF.R.U32.HI R23, RZ, UR5, R5 ;  /* 0x00000005ff177c19 */ /* 0x000fc60008011605 */
[----:B------:R-:W-:Y:S02]  /*4b90*/  IMAD.MOV.U32 R6, RZ, RZ, R15 ;  /* 0x000000ffff067224 */ /* 0x000fe400078e000f */
[----:B------:R-:W-:Y:S01]  /*4ba0*/  IMAD.MOV.U32 R5, RZ, RZ, R23 ;  /* 0x000000ffff057224 */ /* 0x000fe200078e0017 */
[----:B------:R-:W-:Y:S06]  /*4bb0*/  @!P0 BRA `(.L_x_85) ;  /* 0x00000000002c8947 */ /* 0x000fec0003800000 */
        /* <DEDUP_REMOVED lines=9> */
[----:B------:R-:W-:-:S04]  /*4c50*/  IMAD.WIDE.U32.X R4, R23, UR7, R4, P1 ;  /* 0x0000000717047c25 */ /* 0x000fc800088e0404 */
[----:B------:R-:W-:-:S07]  /*4c60*/  IMAD.MOV.U32 R6, RZ, RZ, R4 ;  /* 0x000000ffff067224 */ /* 0x000fce00078e0004 */
.L_x_85:
[----:B------:R-:W-:Y:S01]  /*4c70*/  ULDC UR5, c[0x0][0x648] ;  /* 0x0001920000057ab9 */ /* 0x000fe20000000800 */
[----:B------:R-:W-:Y:S01]  /*4c80*/  LOP3.LUT R4, R22, UR17, RZ, 0xc0, !PT ;  /* 0x0000001116047c12 */ /* 0x000fe2000f8ec0ff */
[----:B------:R-:W-:Y:S01]  /*4c90*/  ULDC UR6, c[0x0][0x610] ;  /* 0x0001840000067ab9 */ /* 0x000fe20000000800 */
[----:B------:R-:W-:Y:S01]  /*4ca0*/  SHF.R.U64 R5, R6, UR5, R5 ;  /* 0x0000000506057c19 */ /* 0x000fe20008001205 */
[----:B------:R-:W-:Y:S01]  /*4cb0*/  ULDC UR5, c[0x0][0x638] ;  /* 0x00018e0000057ab9 */ /* 0x000fe20000000800 */
[----:B------:R-:W-:-:S03]  /*4cc0*/  LOP3.LUT R22, R21, UR4, RZ, 0xc0, !PT ;  /* 0x0000000415167c12 */ /* 0x000fc6000f8ec0ff */
[----:B------:R-:W-:Y:S02]  /*4cd0*/  IMAD.MOV R6, RZ, RZ, -R5 ;  /* 0x000000ffff067224 */ /* 0x000fe400078e0a05 */
[----:B------:R-:W-:Y:S02]  /*4ce0*/  IMAD R4, R5, UR18, R4 ;  /* 0x0000001205047c24 */ /* 0x000fe4000f8e0204 */
[----:B------:R-:W-:Y:S01]  /*4cf0*/  IMAD R15, R6, UR5, R15 ;  /* 0x00000005060f7c24 */ /* 0x000fe2000f8e020f */
[----:B------:R-:W-:Y:S01]  /*4d00*/  ULDC UR5, c[0x0][0x600] ;  /* 0x0001800000057ab9 */ /* 0x000fe20000000800 */
[----:B------:R-:W-:Y:S02]  /*4d10*/  IMAD R3, R4, UR6, R3 ;  /* 0x0000000604037c24 */ /* 0x000fe4000f8e0203 */
[----:B------:R-:W-:Y:S02]  /*4d20*/  IMAD R6, R15, UR5, R22 ;  /* 0x000000050f067c24 */ /* 0x000fe4000f8e0216 */
[----:B------:R-:W-:-:S03]  /*4d30*/  IMAD.MOV.U32 R4, RZ, RZ, 0x1 ;  /* 0x00000001ff047424 */ /* 0x000fc600078e00ff */
[----:B------:R-:W-:Y:S02]  /*4d40*/  SEL R22, R6, R3, !P2 ;  /* 0x0000000306167207 */ /* 0x000fe40005000000 */
[----:B------:R-:W-:Y:S01]  /*4d50*/  SEL R21, R3, R6, !P2 ;  /* 0x0000000603157207 */ /* 0x000fe20005000000 */
[----:B------:R-:W-:-:S07]  /*4d60*/  IMAD.MOV.U32 R3, RZ, RZ, R14 ;  /* 0x000000ffff037224 */ /* 0x000fce00078e000e */
.L_x_83:
[----:B------:R-:W-:Y:S05]  /*4d70*/  BSYNC B1 ;  /* 0x0000000000017941 */ /* 0x000fea0003800000 */
.L_x_82:
[----:B------:R-:W-:-:S13]  /*4d80*/  LOP3.LUT P0, RZ, R4, 0xff, RZ, 0xc0, !PT ;  /* 0x000000ff04ff7812 */ /* 0x000fda000780c0ff */
[----:B------:R-:W-:Y:S05]  /*4d90*/  @P0 BRA `(.L_x_86) ;  /* 0xfffffff400380947 */ /* 0x000fea000383ffff */
[----:B------:R-:W-:Y:S05]  /*4da0*/  BSYNC B0 ;  /* 0x0000000000007941 */ /* 0x000fea0003800000 */
.L_x_75:
[----:B------:R-:W-:-:S03]  /*4db0*/  UMOV UR5, 0xffffffff ;  /* 0xffffffff00057882 */ /* 0x000fc60000000000 */
[----:B------:R-:W-:Y:S05]  /*4dc0*/  BRA.DIV UR5, `(.L_x_87) ;  /* 0x0000000605a47947 */ /* 0x000fea000b800000 */
[----:B------:R-:W-:-:S13]  /*4dd0*/  ELECT P6, URZ, PT ;  /* 0x00000000003f782f */ /* 0x000fda00038c0000 */
.L_x_105:
[----:B------:R-:W-:Y:S04]  /*4de0*/  BSSY B0, `(.L_x_88) ;  /* 0x000004f000007945 */ /* 0x000fe80003800000 */
[----:B------:R-:W-:Y:S05]  /*4df0*/  @!P6 BRA `(.L_x_89) ;  /* 0x000000040034e947 */ /* 0x000fea0003800000 */
[----:B------:R-:W-:-:S04]  /*4e00*/  LOP3.LUT R19, R19, 0x2, RZ, 0xfc, !PT ;  /* 0x0000000213137812 */ /* 0x000fc800078efcff */
[----:B------:R-:W-:-:S13]  /*4e10*/  ISETP.NE.AND P0, PT, R19, 0x3, PT ;  /* 0x000000031300780c */ /* 0x000fda0003f05270 */
[----:B------:R-:W-:Y:S05]  /*4e20*/  @!P0 BRA `(.L_x_90) ;  /* 0x0000000000048947 */ /* 0x000fea0003800000 */
[----:B------:R-:W-:Y:S01]  /*4e30*/  BPT.TRAP 0x1 ;  /* 0x000000040000795c */ /* 0x000fe20000300000 */
.L_x_90:
[----:B------:R-:W0:Y:S01]  /*4e40*/  S2R R3, SR_CgaCtaId ;  /* 0x0000000000037919 */ /* 0x000e220000008800 */
[----:B------:R-:W-:-:S04]  /*4e50*/  MOV R2, 0x400 ;  /* 0x0000040000027802 */ /* 0x000fc80000000f00 */
[----:B0-----:R-:W-:Y:S02]  /*4e60*/  LEA R3, R3, R2, 0x18 ;  /* 0x0000000203037211 */ /* 0x001fe400078ec0ff */
[----:B------:R-:W-:-:S03]  /*4e70*/  SHF.L.U32 R2, R0, 0x1f, RZ ;  /* 0x0000001f00027819 */ /* 0x000fc600000006ff */
[----:B------:R-:W-:-:S04]  /*4e80*/  VIADD R3, R3, 0x40 ;  /* 0x0000004003037836 */ /* 0x000fc80000000000 */
[C---:B------:R-:W-:Y:S02]  /*4e90*/  IMAD R7, R8.reuse, 0x8, R3 ;  /* 0x0000000808077824 */ /* 0x040fe400078e0203 */
[----:B------:R-:W-:Y:S02]  /*4ea0*/  VIADD R8, R8, 0x1 ;  /* 0x0000000108087836 */ /* 0x000fe40000000000 */
[----:B------:R-:W0:Y:S03]  /*4eb0*/  SYNCS.PHASECHK.TRANS64.TRYWAIT P0, [R7+URZ], R2 ;  /* 0x00000002070075a7 */ /* 0x000e26000800017f */
[----:B------:R-:W-:-:S04]  /*4ec0*/  ISETP.NE.AND P1, PT, R8, 0x8, PT ;  /* 0x000000080800780c */ /* 0x000fc80003f25270 */
[----:B------:R-:W-:Y:S02]  /*4ed0*/  SEL R5, RZ, 0x1, P1 ;  /* 0x00000001ff057807 */ /* 0x000fe40000800000 */
[----:B------:R-:W-:Y:S02]  /*4ee0*/  SEL R8, R8, RZ, P1 ;  /* 0x000000ff08087207 */ /* 0x000fe40000800000 */
[----:B------:R-:W-:-:S03]  /*4ef0*/  LOP3.LUT R5, R0, R5, RZ, 0x3c, !PT ;  /* 0x0000000500057212 */ /* 0x000fc600078e3cff */
[----:B------:R-:W-:Y:S01]  /*4f00*/  IMAD R9, R8, 0x8, R3 ;  /* 0x0000000808097824 */ /* 0x000fe200078e0203 */
[----:B------:R-:W-:Y:S01]  /*4f10*/  SHF.L.U32 R4, R5, 0x1f, RZ ;  /* 0x0000001f05047819 */ /* 0x000fe200000006ff */
[----:B0-----:R-:W-:Y:S06]  /*4f20*/  @!P0 BRA `(.L_x_91) ;  /* 0x00000004006c8947 */ /* 0x001fec0003800000 */
.L_x_106:
[----:B------:R-:W1:Y:S01]  /*4f30*/  SYNCS.PHASECHK.TRANS64.TRYWAIT P0, [R9+URZ], R4 ;  /* 0x00000004090075a7 */ /* 0x000e62000800017f */
[----:B------:R-:W-:-:S05]  /*4f40*/  VIADD R0, R8, 0x1 ;  /* 0x0000000108007836 */ /* 0x000fca0000000000 */
[----:B------:R-:W-:-:S04]  /*4f50*/  ISETP.NE.AND P1, PT, R0, 0x8, PT ;  /* 0x000000080000780c */ /* 0x000fc80003f25270 */
[----:B0-----:R-:W-:Y:S02]  /*4f60*/  SEL R2, RZ, 0x1, P1 ;  /* 0x00000001ff027807 */ /* 0x001fe40000800000 */
[----:B------:R-:W-:Y:S02]  /*4f70*/  SEL R0, R0, RZ, P1 ;  /* 0x000000ff00007207 */ /* 0x000fe40000800000 */
[----:B------:R-:W-:-:S03]  /*4f80*/  LOP3.LUT R7, R5, R2, RZ, 0x3c, !PT ;  /* 0x0000000205077212 */ /* 0x000fc600078e3cff */
[----:B------:R-:W-:Y:S01]  /*4f90*/  IMAD R6, R0, 0x8, R3 ;  /* 0x0000000800067824 */ /* 0x000fe200078e0203 */
[----:B------:R-:W-:Y:S01]  /*4fa0*/  SHF.L.U32 R5, R7, 0x1f, RZ ;  /* 0x0000001f07057819 */ /* 0x000fe200000006ff */
[----:B-1----:R-:W-:Y:S06]  /*4fb0*/  @!P0 BRA `(.L_x_92) ;  /* 0x00000004005c8947 */ /* 0x002fec0003800000 */
.L_x_107:
[----:B------:R-:W1:Y:S01]  /*4fc0*/  SYNCS.PHASECHK.TRANS64.TRYWAIT P0, [R6+URZ], R5 ;  /* 0x00000005060075a7 */ /* 0x000e62000800017f */
[----:B------:R-:W-:-:S05]  /*4fd0*/  VIADD R0, R0, 0x1 ;  /* 0x0000000100007836 */ /* 0x000fca0000000000 */
[----:B------:R-:W-:-:S04]  /*4fe0*/  ISETP.NE.AND P1, PT, R0, 0x8, PT ;  /* 0x000000080000780c */ /* 0x000fc80003f25270 */
[----:B------:R-:W-:Y:S02]  /*4ff0*/  SEL R2, RZ, 0x1, P1 ;  /* 0x00000001ff027807 */ /* 0x000fe40000800000 */
[----:B------:R-:W-:Y:S02]  /*5000*/  SEL R0, R0, RZ, P1 ;  /* 0x000000ff00007207 */ /* 0x000fe40000800000 */
[----:B------:R-:W-:-:S03]  /*5010*/  LOP3.LUT R7, R7, R2, RZ, 0x3c, !PT ;  /* 0x0000000207077212 */ /* 0x000fc600078e3cff */
[----:B0-----:R-:W-:Y:S01]  /*5020*/  IMAD R9, R0, 0x8, R3 ;  /* 0x0000000800097824 */ /* 0x001fe200078e0203 */
[----:B------:R-:W-:Y:S01]  /*5030*/  SHF.L.U32 R4, R7, 0x1f, RZ ;  /* 0x0000001f07047819 */ /* 0x000fe200000006ff */
[----:B-1----:R-:W-:Y:S06]  /*5040*/  @!P0 BRA `(.L_x_93) ;  /* 0x00000004004c8947 */ /* 0x002fec0003800000 */
.L_x_108:
        /* <DEDUP_REMOVED lines=9> */
.L_x_109:
        /* <DEDUP_REMOVED lines=9> */
.L_x_110:
        /* <DEDUP_REMOVED lines=9> */
.L_x_111:
[----:B------:R-:W1:Y:S01]  /*5200*/  SYNCS.PHASECHK.TRANS64.TRYWAIT P0, [R6+URZ], R5 ;  /* 0x00000005060075a7 */ /* 0x000e62000800017f */
[----:B------:R-:W-:-:S05]  /*5210*/  VIADD R0, R0, 0x1 ;  /* 0x0000000100007836 */ /* 0x000fca0000000000 */
[----:B------:R-:W-:-:S04]  /*5220*/  ISETP.NE.AND P1, PT, R0, 0x8, PT ;  /* 0x000000080000780c */ /* 0x000fc80003f25270 */
[----:B------:R-:W-:Y:S02]  /*5230*/  SEL R2, RZ, 0x1, P1 ;  /* 0x00000001ff027807 */ /* 0x000fe40000800000 */
[----:B------:R-:W-:Y:S02]  /*5240*/  SEL R0, R0, RZ, P1 ;  /* 0x000000ff00007207 */ /* 0x000fe40000800000 */
[----:B------:R-:W-:Y:S01]  /*5250*/  LOP3.LUT R2, R7, R2, RZ, 0x3c, !PT ;  /* 0x0000000207027212 */ /* 0x000fe200078e3cff */
[----:B-1----:R-:W-:Y:S06]  /*5260*/  @!P0 BRA `(.L_x_97) ;  /* 0x0000000400148947 */ /* 0x002fec0003800000 */
.L_x_112:
[----:B------:R-:W-:Y:S01]  /*5270*/  IMAD R3, R0, 0x8, R3 ;  /* 0x0000000800037824 */ /* 0x000fe200078e0203 */
[----:B------:R-:W-:-:S07]  /*5280*/  SHF.L.U32 R0, R2, 0x1f, RZ ;  /* 0x0000001f02007819 */ /* 0x000fce00000006ff */
.L_x_98:
[----:B--2---:R2:W3:Y:S02]  /*5290*/  SYNCS.PHASECHK.TRANS64.TRYWAIT P0, [R3+URZ], R0 ;  /* 0x00000000030075a7 */ /* 0x0044e4000800017f */
[----:B---3--:R-:W-:Y:S05]  /*52a0*/  @!P0 NANOSLEEP.SYNCS 0x989680 ;  /* 0x009896800000895d */ /* 0x008fea0003900000 */
[----:B------:R-:W3:Y:S02]  /*52b0*/  @!P0 SYNCS.PHASECHK.TRANS64 P0, [R3+URZ], R0 ;  /* 0x00000000030085a7 */ /* 0x000ee4000800007f */
[----:B---3--:R-:W-:Y:S05]  /*52c0*/  @!P0 BRA `(.L_x_98) ;  /* 0xfffffffc00f08947 */ /* 0x008fea000383ffff */
.L_x_89:
[----:B------:R-:W-:Y:S05]  /*52d0*/  BSYNC B0 ;  /* 0x0000000000007941 */ /* 0x000fea0003800000 */
.L_x_88:
[----:B------:R-:W-:Y:S05]  /*52e0*/  EXIT ;  /* 0x000000000000794d */ /* 0x000fea0003800000 */
.L_x_22:
[----:B---3--:R3:W4:Y:S02]  /*52f0*/  SYNCS.PHASECHK.TRANS64.TRYWAIT P1, [R3+URZ], R0 ;  /* 0x00000000030075a7 */ /* 0x008724000802017f */
[----:B----4-:R-:W-:Y:S05]  /*5300*/  @!P1 NANOSLEEP.SYNCS 0x989680 ;  /* 0x009896800000995d */ /* 0x010fea0003900000 */
[----:B------:R-:W4:Y:S02]  /*5310*/  @!P1 SYNCS.PHASECHK.TRANS64 P1, [R3+URZ], R0 ;  /* 0x00000000030095a7 */ /* 0x000f24000802007f */
[----:B----4-:R-:W-:Y:S05]  /*5320*/  @!P1 BRA `(.L_x_22) ;  /* 0xfffffffc00f09947 */ /* 0x010fea000383ffff */
[----:B------:R-:W-:Y:S05]  /*5330*/  BRA `(.L_x_21) ;  /* 0xffffffc000ac7947 */ /* 0x000fea000383ffff */
.L_x_27:
[----:B-1----:R1:W2:Y:S02]  /*5340*/  SYNCS.PHASECHK.TRANS64.TRYWAIT P1, [R5+URZ], R4 ;  /* 0x00000004050075a7 */ /* 0x0022a4000802017f */
[----:B--2---:R-:W-:Y:S05]  /*5350*/  @!P1 NANOSLEEP.SYNCS 0x989680 ;  /* 0x009896800000995d */ /* 0x004fea0003900000 */
[----:B------:R-:W2:Y:S02]  /*5360*/  @!P1 SYNCS.PHASECHK.TRANS64 P1, [R5+URZ], R4 ;  /* 0x00000004050095a7 */ /* 0x000ea4000802007f */
[----:B--2---:R-:W-:Y:S05]  /*5370*/  @!P1 BRA `(.L_x_27) ;  /* 0xfffffffc00f09947 */ /* 0x004fea000383ffff */
[----:B------:R-:W-:Y:S05]  /*5380*/  BRA `(.L_x_26) ;  /* 0xffffffc400f87947 */ /* 0x000fea000383ffff */
.L_x_76:
[----:B------:R-:W-:Y:S01]  /*5390*/  BSSY B1, `(.L_x_99) ;  /* 0x0000006000017945 */ /* 0x000fe20003800000 */
[----:B------:R-:W-:-:S07]  /*53a0*/  IMAD.MOV.U32 R15, RZ, RZ, -0x1 ;  /* 0xffffffffff0f7424 */ /* 0x000fce00078e00ff */
[----:B------:R-:W-:Y:S05]  /*53b0*/  WARPSYNC.COLLECTIVE R15, `(.L_x_100) ;  /* 0x000000000f0c7348 */ /* 0x000fea0003c00000 */
[----:B------:R-:W-:Y:S02]  /*53c0*/  ELECT P6, UR62, PT ;  /* 0x00000000003e782f */ /* 0x000fe400038c0000 */
[----:B------:R-:W-:Y:S01]  /*53d0*/  MOV R14, UR62 ;  /* 0x0000003e000e7c02 */ /* 0x000fe20008000f00 */
[----:B------:R-:W-:Y:S10]  /*53e0*/  ENDCOLLECTIVE ;  /* 0x000000000000791b */ /* 0x000ff40003800000 */
.L_x_100:
[----:B------:R-:W-:Y:S05]  /*53f0*/  BSYNC B1 ;  /* 0x0000000000017941 */ /* 0x000fea0003800000 */
.L_x_99:
[----:B------:R-:W-:Y:S05]  /*5400*/  BRA `(.L_x_101) ;  /* 0xffffffec00a87947 */ /* 0x000fea000383ffff */
.L_x_79:
[----:B0-----:R0:W1:Y:S02]  /*5410*/  SYNCS.PHASECHK.TRANS64.TRYWAIT P0, [R15+URZ+0x40], R6 ;  /* 0x000040060f0075a7 */ /* 0x001064000800017f */
[----:B-1----:R-:W-:Y:S05]  /*5420*/  @!P0 NANOSLEEP.SYNCS 0x989680 ;  /* 0x009896800000895d */ /* 0x002fea0003900000 */
[----:B------:R-:W1:Y:S02]  /*5430*/  @!P0 SYNCS.PHASECHK.TRANS64 P0, [R15+URZ+0x40], R6 ;  /* 0x000040060f0085a7 */ /* 0x000e64000800007f */
[----:B-1----:R-:W-:Y:S05]  /*5440*/  @!P0 BRA `(.L_x_79) ;  /* 0xfffffffc00f08947 */ /* 0x002fea000383ffff */
[----:B------:R-:W-:Y:S05]  /*5450*/  BRA `(.L_x_102) ;  /* 0xffffffec00e07947 */ /* 0x000fea000383ffff */
.L_x_87:
[----:B------:R-:W-:Y:S01]  /*5460*/  BSSY B0, `(.L_x_103) ;  /* 0x0000006000007945 */ /* 0x000fe20003800000 */
[----:B------:R-:W-:-:S07]  /*5470*/  IMAD.MOV.U32 R15, RZ, RZ, -0x1 ;  /* 0xffffffffff0f7424 */ /* 0x000fce00078e00ff */
[----:B------:R-:W-:Y:S05]  /*5480*/  WARPSYNC.COLLECTIVE R15, `(.L_x_104) ;  /* 0x000000000f0c7348 */ /* 0x000fea0003c00000 */
[----:B------:R-:W-:Y:S02]  /*5490*/  ELECT P6, UR62, PT ;  /* 0x00000000003e782f */ /* 0x000fe400038c0000 */
[----:B------:R-:W-:Y:S01]  /*54a0*/  MOV R14, UR62 ;  /* 0x0000003e000e7c02 */ /* 0x000fe20008000f00 */
[----:B------:R-:W-:Y:S10]  /*54b0*/  ENDCOLLECTIVE ;  /* 0x000000000000791b */ /* 0x000ff40003800000 */
.L_x_104:
[----:B------:R-:W-:Y:S05]  /*54c0*/  BSYNC B0 ;  /* 0x0000000000007941 */ /* 0x000fea0003800000 */
.L_x_103:
[----:B------:R-:W-:Y:S05]  /*54d0*/  BRA `(.L_x_105) ;  /* 0xfffffff800407947 */ /* 0x000fea000383ffff */
.L_x_91:
[----:B0-----:R0:W1:Y:S02]  /*54e0*/  SYNCS.PHASECHK.TRANS64.TRYWAIT P0, [R7+URZ], R2 ;  /* 0x00000002070075a7 */ /* 0x001064000800017f */
[----:B-1----:R-:W-:Y:S05]  /*54f0*/  @!P0 NANOSLEEP.SYNCS 0x989680 ;  /* 0x009896800000895d */ /* 0x002fea0003900000 */
[----:B------:R-:W1:Y:S02]  /*5500*/  @!P0 SYNCS.PHASECHK.TRANS64 P0, [R7+URZ], R2 ;  /* 0x00000002070085a7 */ /* 0x000e64000800007f */
[----:B-1----:R-:W-:Y:S05]  /*5510*/  @!P0 BRA `(.L_x_91) ;  /* 0xfffffffc00f08947 */ /* 0x002fea000383ffff */
[----:B------:R-:W-:Y:S05]  /*5520*/  BRA `(.L_x_106) ;  /* 0xfffffff800807947 */ /* 0x000fea000383ffff */
.L_x_92:
[----:B0-----:R0:W1:Y:S02]  /*5530*/  SYNCS.PHASECHK.TRANS64.TRYWAIT P0, [R9+URZ], R4 ;  /* 0x00000004090075a7 */ /* 0x001064000800017f */
[----:B-1----:R-:W-:Y:S05]  /*5540*/  @!P0 NANOSLEEP.SYNCS 0x989680 ;  /* 0x009896800000895d */ /* 0x002fea0003900000 */
[----:B------:R-:W1:Y:S02]  /*5550*/  @!P0 SYNCS.PHASECHK.TRANS64 P0, [R9+URZ], R4 ;  /* 0x00000004090085a7 */ /* 0x000e64000800007f */
[----:B-1----:R-:W-:Y:S05]  /*5560*/  @!P0 BRA `(.L_x_92) ;  /* 0xfffffffc00f08947 */ /* 0x002fea000383ffff */
[----:B------:R-:W-:Y:S05]  /*5570*/  BRA `(.L_x_107) ;  /* 0xfffffff800907947 */ /* 0x000fea000383ffff */
.L_x_93:
[----:B0-----:R0:W1:Y:S02]  /*5580*/  SYNCS.PHASECHK.TRANS64.TRYWAIT P0, [R6+URZ], R5 ;  /* 0x00000005060075a7 */ /* 0x001064000800017f */
[----:B-1----:R-:W-:Y:S05]  /*5590*/  @!P0 NANOSLEEP.SYNCS 0x989680 ;  /* 0x009896800000895d */ /* 0x002fea0003900000 */
[----:B------:R-:W1:Y:S02]  /*55a0*/  @!P0 SYNCS.PHASECHK.TRANS64 P0, [R6+URZ], R5 ;  /* 0x00000005060085a7 */ /* 0x000e64000800007f */
[----:B-1----:R-:W-:Y:S05]  /*55b0*/  @!P0 BRA `(.L_x_93) ;  /* 0xfffffffc00f08947 */ /* 0x002fea000383ffff */
[----:B------:R-:W-:Y:S05]  /*55c0*/  BRA `(.L_x_108) ;  /* 0xfffffff800a07947 */ /* 0x000fea000383ffff */
.L_x_94:
[----:B0-----:R0:W1:Y:S02]  /*55d0*/  SYNCS.PHASECHK.TRANS64.TRYWAIT P0, [R9+URZ], R4 ;  /* 0x00000004090075a7 */ /* 0x001064000800017f */
[----:B-1----:R-:W-:Y:S05]  /*55e0*/  @!P0 NANOSLEEP.SYNCS 0x989680 ;  /* 0x009896800000895d */ /* 0x002fea0003900000 */
[----:B------:R-:W1:Y:S02]  /*55f0*/  @!P0 SYNCS.PHASECHK.TRANS64 P0, [R9+URZ], R4 ;  /* 0x00000004090085a7 */ /* 0x000e64000800007f */
[----:B-1----:R-:W-:Y:S05]  /*5600*/  @!P0 BRA `(.L_x_94) ;  /* 0xfffffffc00f08947 */ /* 0x002fea000383ffff */
[----:B------:R-:W-:Y:S05]  /*5610*/  BRA `(.L_x_109) ;  /* 0xfffffff800b07947 */ /* 0x000fea000383ffff */
.L_x_95:
[----:B0-----:R0:W1:Y:S02]  /*5620*/  SYNCS.PHASECHK.TRANS64.TRYWAIT P0, [R6+URZ], R5 ;  /* 0x00000005060075a7 */ /* 0x001064000800017f */
[----:B-1----:R-:W-:Y:S05]  /*5630*/  @!P0 NANOSLEEP.SYNCS 0x989680 ;  /* 0x009896800000895d */ /* 0x002fea0003900000 */
[----:B------:R-:W1:Y:S02]  /*5640*/  @!P0 SYNCS.PHASECHK.TRANS64 P0, [R6+URZ], R5 ;  /* 0x00000005060085a7 */ /* 0x000e64000800007f */
[----:B-1----:R-:W-:Y:S05]  /*5650*/  @!P0 BRA `(.L_x_95) ;  /* 0xfffffffc00f08947 */ /* 0x002fea000383ffff */
[----:B------:R-:W-:Y:S05]  /*5660*/  BRA `(.L_x_110) ;  /* 0xfffffff800c07947 */ /* 0x000fea000383ffff */
.L_x_96:
[----:B0-----:R0:W1:Y:S02]  /*5670*/  SYNCS.PHASECHK.TRANS64.TRYWAIT P0, [R9+URZ], R4 ;  /* 0x00000004090075a7 */ /* 0x001064000800017f */
[----:B-1----:R-:W-:Y:S05]  /*5680*/  @!P0 NANOSLEEP.SYNCS 0x989680 ;  /* 0x009896800000895d */ /* 0x002fea0003900000 */
[----:B------:R-:W1:Y:S02]  /*5690*/  @!P0 SYNCS.PHASECHK.TRANS64 P0, [R9+URZ], R4 ;  /* 0x00000004090085a7 */ /* 0x000e64000800007f */
[----:B-1----:R-:W-:Y:S05]  /*56a0*/  @!P0 BRA `(.L_x_96) ;  /* 0xfffffffc00f08947 */ /* 0x002fea000383ffff */
[----:B------:R-:W-:Y:S05]  /*56b0*/  BRA `(.L_x_111) ;  /* 0xfffffff800d07947 */ /* 0x000fea000383ffff */
.L_x_97:
[----:B-1----:R1:W2:Y:S02]  /*56c0*/  SYNCS.PHASECHK.TRANS64.TRYWAIT P0, [R6+URZ], R5 ;  /* 0x00000005060075a7 */ /* 0x0022a4000800017f */
[----:B--2---:R-:W-:Y:S05]  /*56d0*/  @!P0 NANOSLEEP.SYNCS 0x989680 ;  /* 0x009896800000895d */ /* 0x004fea0003900000 */
[----:B------:R-:W2:Y:S02]  /*56e0*/  @!P0 SYNCS.PHASECHK.TRANS64 P0, [R6+URZ], R5 ;  /* 0x00000005060085a7 */ /* 0x000ea4000800007f */
[----:B--2---:R-:W-:Y:S05]  /*56f0*/  @!P0 BRA `(.L_x_97) ;  /* 0xfffffffc00f08947 */ /* 0x004fea000383ffff */
[----:B------:R-:W-:Y:S05]  /*5700*/  BRA `(.L_x_112) ;  /* 0xfffffff800d87947 */ /* 0x000fea000383ffff */
.L_x_113:
[----:B------:R-:W-:-:S00]  /*5710*/  BRA `(.L_x_113) ;  /* 0xfffffffc00fc7947 */ /* 0x000fc0000383ffff */
[----:B------:R-:W-:-:S00]  /*5720*/  NOP ;  /* 0x0000000000007918 */ /* 0x000fc00000000000 */
        /* <DEDUP_REMOVED lines=13> */
.L_x_114:


//--------------------- .nv.global.init           --------------------------
	.section	.nv.global.init,"aw",@progbits
.nv.global.init:
	.type		$str$22,@object
	.size		$str$22,($str$23 - $str$22)
$str$22:
        /*0000*/ 	.byte	0x6b, 0x5f, 0x74, 0x69, 0x6c, 0x65, 0x5f, 0x63, 0x6f, 0x75, 0x6e, 0x74, 0x20, 0x3e, 0x3d, 0x20
        /*0010*/ 	.byte	0x31, 0x00
	.type		$str$23,@object
	.size		$str$23,(__unnamed_1 - $str$23)
$str$23:
        /*0012*/ 	.byte	0x2f, 0x74, 0x6d, 0x70, 0x2f, 0x63, 0x75, 0x74, 0x6c, 0x61, 0x73, 0x73, 0x5f, 0x73, 0x77, 0x65
        /*0022*/ 	.byte	0x65, 0x70, 0x5f, 0x73, 0x72, 0x63, 0x2f, 0x69, 0x6e, 0x63, 0x6c, 0x75, 0x64, 0x65, 0x2f, 0x63
        /*0032*/ 	.byte	0x75, 0x74, 0x6c, 0x61, 0x73, 0x73, 0x2f, 0x67, 0x65, 0x6d, 0x6d, 0x2f, 0x63, 0x6f, 0x6c, 0x6c
        /*0042*/ 	.byte	0x65, 0x63, 0x74, 0x69, 0x76, 0x65, 0x2f, 0x73, 0x6d, 0x39, 0x30, 0x5f, 0x6d, 0x6d, 0x61, 0x5f
        /*0052*/ 	.byte	0x74, 0x6d, 0x61, 0x5f, 0x67, 0x6d, 0x6d, 0x61, 0x5f, 0x73, 0x73, 0x5f, 0x77, 0x61, 0x72, 0x70
        /*0062*/ 	.byte	0x73, 0x70, 0x65, 0x63, 0x69, 0x61, 0x6c, 0x69, 0x7a, 0x65, 0x64, 0x2e, 0x68, 0x70, 0x70, 0x00
	.type		__unnamed_1,@object
	.size		__unnamed_1,(.L_0 - __unnamed_1)
__unnamed_1:
        /*0072*/ 	.byte	0x76, 0x6f, 0x69, 0x64, 0x20, 0x63, 0x75, 0x74, 0x6c, 0x61, 0x73, 0x73, 0x3a, 0x3a, 0x67, 0x65
        /* <DEDUP_REMOVED lines=172> */
        /*0b42*/ 	.byte	0x3a, 0x69, 0x64, 0x65, 0x6e, 0x74, 0x69, 0x74, 0x79, 0x5d, 0x00
.L_0:


//--------------------- .nv.shared._ZN7cutlass13device_kernelINS_4gemm6kernel13GemmUniversalIN4cute5tupleIJiiiiEEENS1_10collective13CollectiveMmaINS1_34MainloopSm90TmaGmmaWarpSpecializedILi8ENS5_IJNS4_1CILi2EEENSA_ILi1EEESC_EEENS1_35KernelTmaWarpSpecializedCooperativeEEENS5_IJNSA_ILi192EEENSA_ILi16EEENSA_ILi128EEEEEEaNS5_IJlSC_lEEEaSK_NS4_8TiledMMAINS4_8MMA_AtomIJNS4_4SM904GMMA26MMA_64x16x32_S32S8S8_SS_TNEEEENS4_6LayoutISD_NS5_IJSC_NSA_ILi0EEESS_EEEEENS5_IJNS4_10UnderscoreESV_SV_EEEEENS4_13SM90_TMA_LOADENS4_14ComposedLayoutINS4_7SwizzleILi3ELi4ELi3EEENS4_18smem_ptr_flag_bitsILi8EEENSR_INS5_IJNSA_ILi8EEESI_EEENS5_IJSI_SC_EEEEEEEvNS4_8identityENS4_23SM90_TMA_LOAD_MULTICASTES18_vS19_EENS_8epilogue10collective6detail29Sm90TmaWarpSpecializedAdapterINS1D_15DefaultEpilogueIaSK_SK_NS1C_6thread17LinearCombinationIaLi1EiiLNS1H_9ScaleType4KindE0ELNS_15FloatRoundStyleE2EaEENS1_15EpilogueDefaultEEEEEvvEEEEvNT_6ParamsE --------------------------
	.section	.nv.shared._ZN7cutlass13device_kernelINS_4gemm6kernel13GemmUniversalIN4cute5tupleIJiiiiEEENS1_10collective13CollectiveMmaINS1_34MainloopSm90TmaGmmaWarpSpecializedILi8ENS5_IJNS4_1CILi2EEENSA_ILi1EEESC_EEENS1_35KernelTmaWarpSpecializedCooperativeEEENS5_IJNSA_ILi192EEENSA_ILi16EEENSA_ILi128EEEEEEaNS5_IJlSC_lEEEaSK_NS4_8TiledMMAINS4_8MMA_AtomIJNS4_4SM904GMMA26MMA_64x16x32_S32S8S8_SS_TNEEEENS4_6LayoutISD_NS5_IJSC_NSA_ILi0EEESS_EEEEENS5_IJNS4_10UnderscoreESV_SV_EEEEENS4_13SM90_TMA_LOADENS4_14ComposedLayoutINS4_7SwizzleILi3ELi4ELi3EEENS4_18smem_ptr_flag_bitsILi8EEENSR_INS5_IJNSA_ILi8EEESI_EEENS5_IJSI_SC_EEEEEEEvNS4_8identityENS4_23SM90_TMA_LOAD_MULTICASTES18_vS19_EENS_8epilogue10collective6detail29Sm90TmaWarpSpecializedAdapterINS1D_15DefaultEpilogueIaSK_SK_NS1C_6thread17LinearCombinationIaLi1EiiLNS1H_9ScaleType4KindE0ELNS_15FloatRoundStyleE2EaEENS1_15EpilogueDefaultEEEEEvvEEEEvNT_6ParamsE,"aw",@nobits
	.sectionflags	@""
	.align	16
	.zero		1024


//--------------------- .nv.shared.reserved.0     --------------------------
	.section	.nv.shared.reserved.0,"aw",@nobits
	.weak		__nv_reservedSMEM_offset_0_alias
	.size		__nv_reservedSMEM_offset_0_alias, 0, 0
	.other		__nv_reservedSMEM_offset_0_alias,@"STO_CUDA_RESERVED_SHARED STV_DEFAULT"
__nv_reservedSMEM_offset_0_alias:
	.zero		0


//--------------------- .nv.global                --------------------------
	.section	.nv.global,"aw",@nobits
.nv.global:
	.type		_ZN40_INTERNAL_2da3dfc6_4_k_cu_bed452e4_128554cute1_E,@object
	.size		_ZN40_INTERNAL_2da3dfc6_4_k_cu_bed452e4_128554cute1_E,(_ZN40_INTERNAL_2da3dfc6_4_k_cu_bed452e4_128554cuda3std3__45__cpo6cbeginE - _ZN40_INTERNAL_2da3dfc6_4_k_cu_bed452e4_128554cute1_E)
_ZN40_INTERNAL_2da3dfc6_4_k_cu_bed452e4_128554cute1_E:
	.zero		1
	.type		_ZN40_INTERNAL_2da3dfc6_4_k_cu_bed452e4_128554cuda3std3__45__cpo6cbeginE,@object
	.size		_ZN40_INTERNAL_2da3dfc6_4_k_cu_bed452e4_128554cuda3std3__45__cpo6cbeginE,(_ZN40_INTERNAL_2da3dfc6_4_k_cu_bed452e4_128554cuda3std3__48in_placeE - _ZN40_INTERNAL_2da3dfc6_4_k_cu_bed452e4_128554cuda3std3__45__cpo6cbeginE)
_ZN40_INTERNAL_2da3dfc6_4_k_cu_bed452e4_128554cuda3std3__45__cpo6cbeginE:
	.zero		1
	.type		_ZN40_INTERNAL_2da3dfc6_4_k_cu_bed452e4_128554cuda3std3__48in_placeE,@object
	.size		_ZN40_INTERNAL_2da3dfc6_4_k_cu_bed452e4_128554cuda3std3__48in_placeE,(_ZN40_INTERNAL_2da3dfc6_4_k_cu_bed452e4_128554cuda3std6ranges3__45__cpo9iter_moveE - _ZN40_INTERNAL_2da3dfc6_4_k_cu_bed452e4_128554cuda3std3__48in_placeE)
_ZN40_INTERNAL_2da3dfc6_4_k_cu_bed452e4_128554cuda3std3__48in_placeE:
	.zero		1
	.type		_ZN40_INTERNAL_2da3dfc6_4_k_cu_bed452e4_128554cuda3std6ranges3__45__cpo9iter_moveE,@object
	.size		_ZN40_INTERNAL_2da3dfc6_4_k_cu_bed452e4_128554cuda3std6ranges3__45__cpo9iter_moveE,(_ZN40_INTERNAL_2da3dfc6_4_k_cu_bed452e4_128554cuda3std3__45__cpo5beginE - _ZN40_INTERNAL_2da3dfc6_4_k_cu_bed452e4_128554cuda3std6ranges3__45__cpo9iter_moveE)
_ZN40_INTERNAL_2da3dfc6_4_k_cu_bed452e4_128554cuda3std6ranges3__45__cpo9iter_moveE:
	.zero		1
	.type		_ZN40_INTERNAL_2da3dfc6_4_k_cu_bed452e4_128554cuda3std3__45__cpo5beginE,@object
	.size		_ZN40_INTERNAL_2da3dfc6_4_k_cu_bed452e4_128554cuda3std3__45__cpo5beginE,(_ZN40_INTERNAL_2da3dfc6_4_k_cu_bed452e4_128554cuda3std3__442_GLOBAL__N__2da3dfc6_4_k_cu_bed452e4_128556ignoreE - _ZN40_INTERNAL_2da3dfc6_4_k_cu_bed452e4_128554cuda3std3__45__cpo5beginE)
_ZN40_INTERNAL_2da3dfc6_4_k_cu_bed452e4_128554cuda3std3__45__cpo5beginE:
	.zero		1
	.type		_ZN40_INTERNAL_2da3dfc6_4_k_cu_bed452e4_128554cuda3std3__442_GLOBAL__N__2da3dfc6_4_k_cu_bed452e4_128556ignoreE,@object
	.size		_ZN40_INTERNAL_2da3dfc6_4_k_cu_bed452e4_128554cuda3std3__442_GLOBAL__N__2da3dfc6_4_k_cu_bed452e4_128556ignoreE,(_ZN40_INTERNAL_2da3dfc6_4_k_cu_bed452e4_128554cute7productE - _ZN40_INTERNAL_2da3dfc6_4_k_cu_bed452e4_128554cuda3std3__442_GLOBAL__N__2da3dfc6_4_k_cu_bed452e4_128556ignoreE)
_ZN40_INTERNAL_2da3dfc6_4_k_cu_bed452e4_128554cuda3std3__442_GLOBAL__N__2da3dfc6_4_k_cu_bed452e4_128556ignoreE:
	.zero		1
	.type		_ZN40_INTERNAL_2da3dfc6_4_k_cu_bed452e4_128554cute7productE,@object
	.size		_ZN40_INTERNAL_2da3dfc6_4_k_cu_bed452e4_128554cute7productE,(_ZN40_INTERNAL_2da3dfc6_4_k_cu_bed452e4_128554cuda3std3__45__cpo3endE - _ZN40_INTERNAL_2da3dfc6_4_k_cu_bed452e4_128554cute7productE)
_ZN40_INTERNAL_2da3dfc6_4_k_cu_bed452e4_128554cute7productE:
	.zero		1
	.type		_ZN40_INTERNAL_2da3dfc6_4_k_cu_bed452e4_128554cuda3std3__45__cpo3endE,@object
	.size		_ZN40_INTERNAL_2da3dfc6_4_k_cu_bed452e4_128554cuda3std3__45__cpo3endE,(_ZN40_INTERNAL_2da3dfc6_4_k_cu_bed452e4_128554cuda3std3__419piecewise_constructE - _ZN40_INTERNAL_2da3dfc6_4_k_cu_bed452e4_128554cuda3std3__45__cpo3endE)
_ZN40_INTERNAL_2da3dfc6_4_k_cu_bed452e4_128554cuda3std3__45__cpo3endE:
	.zero		1
	.type		_ZN40_INTERNAL_2da3dfc6_4_k_cu_bed452e4_128554cuda3std3__419piecewise_constructE,@object
	.size		_ZN40_INTERNAL_2da3dfc6_4_k_cu_bed452e4_128554cuda3std3__419piecewise_constructE,(_ZN40_INTERNAL_2da3dfc6_4_k_cu_bed452e4_128554cuda3std3__45__cpo4cendE - _ZN40_INTERNAL_2da3dfc6_4_k_cu_bed452e4_128554cuda3std3__419piecewise_constructE)
_ZN40_INTERNAL_2da3dfc6_4_k_cu_bed452e4_128554cuda3std3__419piecewise_constructE:
	.zero		1
	.type		_ZN40_INTERNAL_2da3dfc6_4_k_cu_bed452e4_128554cuda3std3__45__cpo4cendE,@object
	.size		_ZN40_INTERNAL_2da3dfc6_4_k_cu_bed452e4_128554cuda3std3__45__cpo4cendE,(_ZN40_INTERNAL_2da3dfc6_4_k_cu_bed452e4_128554cuda3std6ranges3__45__cpo4swapE - _ZN40_INTERNAL_2da3dfc6_4_k_cu_bed452e4_128554cuda3std3__45__cpo4cendE)
_ZN40_INTERNAL_2da3dfc6_4_k_cu_bed452e4_128554cuda3std3__45__cpo4cendE:
	.zero		1
	.type		_ZN40_INTERNAL_2da3dfc6_4_k_cu_bed452e4_128554cuda3std6ranges3__45__cpo4swapE,@object
	.size		_ZN40_INTERNAL_2da3dfc6_4_k_cu_bed452e4_128554cuda3std6ranges3__45__cpo4swapE,(.L_8 - _ZN40_INTERNAL_2da3dfc6_4_k_cu_bed452e4_128554cuda3std6ranges3__45__cpo4swapE)
_ZN40_INTERNAL_2da3dfc6_4_k_cu_bed452e4_128554cuda3std6ranges3__45__cpo4swapE:
	.zero		1
.L_8:


//--------------------- .nv.constant0._ZN7cutlass13device_kernelINS_4gemm6kernel13GemmUniversalIN4cute5tupleIJiiiiEEENS1_10collective13CollectiveMmaINS1_34MainloopSm90TmaGmmaWarpSpecializedILi8ENS5_IJNS4_1CILi2EEENSA_ILi1EEESC_EEENS1_35KernelTmaWarpSpecializedCooperativeEEENS5_IJNSA_ILi192EEENSA_ILi16EEENSA_ILi128EEEEEEaNS5_IJlSC_lEEEaSK_NS4_8TiledMMAINS4_8MMA_AtomIJNS4_4SM904GMMA26MMA_64x16x32_S32S8S8_SS_TNEEEENS4_6LayoutISD_NS5_IJSC_NSA_ILi0EEESS_EEEEENS5_IJNS4_10UnderscoreESV_SV_EEEEENS4_13SM90_TMA_LOADENS4_14ComposedLayoutINS4_7SwizzleILi3ELi4ELi3EEENS4_18smem_ptr_flag_bitsILi8EEENSR_INS5_IJNSA_ILi8EEESI_EEENS5_IJSI_SC_EEEEEEEvNS4_8identityENS4_23SM90_TMA_LOAD_MULTICASTES18_vS19_EENS_8epilogue10collective6detail29Sm90TmaWarpSpecializedAdapterINS1D_15DefaultEpilogueIaSK_SK_NS1C_6thread17LinearCombinationIaLi1EiiLNS1H_9ScaleType4KindE0ELNS_15FloatRoundStyleE2EaEENS1_15EpilogueDefaultEEEEEvvEEEEvNT_6ParamsE --------------------------
	.section	.nv.constant0._ZN7cutlass13device_kernelINS_4gemm6kernel13GemmUniversalIN4cute5tupleIJiiiiEEENS1_10collective13CollectiveMmaINS1_34MainloopSm90TmaGmmaWarpSpecializedILi8ENS5_IJNS4_1CILi2EEENSA_ILi1EEESC_EEENS1_35KernelTmaWarpSpecializedCooperativeEEENS5_IJNSA_ILi192EEENSA_ILi16EEENSA_ILi128EEEEEEaNS5_IJlSC_lEEEaSK_NS4_8TiledMMAINS4_8MMA_AtomIJNS4_4SM904GMMA26MMA_64x16x32_S32S8S8_SS_TNEEEENS4_6LayoutISD_NS5_IJSC_NSA_ILi0EEESS_EEEEENS5_IJNS4_10UnderscoreESV_SV_EEEEENS4_13SM90_TMA_LOADENS4_14ComposedLayoutINS4_7SwizzleILi3ELi4ELi3EEENS4_18smem_ptr_flag_bitsILi8EEENSR_INS5_IJNSA_ILi8EEESI_EEENS5_IJSI_SC_EEEEEEEvNS4_8identityENS4_23SM90_TMA_LOAD_MULTICASTES18_vS19_EENS_8epilogue10collective6detail29Sm90TmaWarpSpecializedAdapterINS1D_15DefaultEpilogueIaSK_SK_NS1C_6thread17LinearCombinationIaLi1EiiLNS1H_9ScaleType4KindE0ELNS_15FloatRoundStyleE2EaEENS1_15EpilogueDefaultEEEEEvvEEEEvNT_6ParamsE,"a",@progbits
	.sectionflags	@""
	.align	4
.nv.constant0._ZN7cutlass13device_kernelINS_4gemm6kernel13GemmUniversalIN4cute5tupleIJiiiiEEENS1_10collective13CollectiveMmaINS1_34MainloopSm90TmaGmmaWarpSpecializedILi8ENS5_IJNS4_1CILi2EEENSA_ILi1EEESC_EEENS1_35KernelTmaWarpSpecializedCooperativeEEENS5_IJNSA_ILi192EEENSA_ILi16EEENSA_ILi128EEEEEEaNS5_IJlSC_lEEEaSK_NS4_8TiledMMAINS4_8MMA_AtomIJNS4_4SM904GMMA26MMA_64x16x32_S32S8S8_SS_TNEEEENS4_6LayoutISD_NS5_IJSC_NSA_ILi0EEESS_EEEEENS5_IJNS4_10UnderscoreESV_SV_EEEEENS4_13SM90_TMA_LOADENS4_14ComposedLayoutINS4_7SwizzleILi3ELi4ELi3EEENS4_18smem_ptr_flag_bitsILi8EEENSR_INS5_IJNSA_ILi8EEESI_EEENS5_IJSI_SC_EEEEEEEvNS4_8identityENS4_23SM90_TMA_LOAD_MULTICASTES18_vS19_EENS_8epilogue10collective6detail29Sm90TmaWarpSpecializedAdapterINS1D_15DefaultEpilogueIaSK_SK_NS1C_6thread17LinearCombinationIaLi1EiiLNS1H_9ScaleType4KindE0ELNS_15FloatRoundStyleE2EaEENS1_15EpilogueDefaultEEEEEvvEEEEvNT_6ParamsE:
	.zero		1664


//--------------------- SYMBOLS --------------------------

	.type		.nv.reservedSmem.offset0,@object
	.size		.nv.reservedSmem.offset0,0x4
	.type		__assertfail,@function
